	.target	sm_90a

	.elftype	@"ET_EXEC"


//--------------------- .note.nv.tkinfo           --------------------------
	.section	.note.nv.tkinfo,"",@"SHT_NOTE"
	.sectionflags	@"SHF_NOTE_NV_TKINFO"
	.tkinfo
        /*0018*/ 	.word	0x00000002
        /*0030*/ 	.string	""
        /*0030*/ 	.string	"ptxas"
        /*0030*/ 	.string	"Cuda compilation tools, release 13.0, V13.0.88"
        /*0030*/ 	.string	"Build cuda_13.0.r13.0/compiler.36424714_0"
        /*0030*/ 	.string	"-arch sm_90a -m 64 "



//--------------------- .note.nv.cuinfo           --------------------------
	.section	.note.nv.cuinfo,"",@"SHT_NOTE"
	.sectionflags	@"SHF_NOTE_NV_CUINFO"
        /*0018*/ 	.short	0x0002
        /*001a*/ 	.short	0x005a
        /*001c*/ 	.short	0x0082
	.zero		2


//--------------------- .nv.info                  --------------------------
	.section	.nv.info,"",@"SHT_CUDA_INFO"
	.align	4


	//----- nvinfo : EIATTR_REGCOUNT
	.align		4
        /*0000*/ 	.byte	0x04, 0x2f
        /*0002*/ 	.short	(.L_15 - .L_14)
	.align		4
.L_14:
        /*0004*/ 	.word	index@(_ZN7cutlass13device_kernelINS_4gemm6kernel13GemmUniversalIN4cute5tupleIJiiiiEEENS1_10collective13CollectiveMmaINS1_34MainloopSm90TmaGmmaWarpSpecializedILi7ENS5_IJNS4_1CILi1EEESB_SB_EEENS1_35KernelTmaWarpSpecializedCooperativeEEENS5_IJNSA_ILi128EEESF_NSA_ILi64EEEEEENS_10bfloat16_tENS5_IJlSB_lEEESI_SJ_NS4_8TiledMMAINS4_8MMA_AtomIJNS4_4SM904GMMA28MMA_64x128x16_F32BF16BF16_SSILNSN_5MajorE0ELSP_0ELNSN_7ScaleInE1ELSQ_1EEEEEENS4_6LayoutINS5_IJNSA_ILi2EEESB_SB_EEENS5_IJSB_NSA_ILi0EEESW_EEEEENS5_IJNS4_10UnderscoreESZ_SZ_EEEEENS4_13SM90_TMA_LOADENS4_14ComposedLayoutINS4_7SwizzleILi3ELi4ELi3EEENS4_18smem_ptr_flag_bitsILi16EEENST_INS5_IJNSA_ILi8EEESG_EEENS5_IJSG_SB_EEEEEEEvNS4_8identityES12_S1C_vS1D_EENS_8epilogue10collective6detail29Sm90TmaWarpSpecializedAdapterINS1G_15DefaultEpilogueISI_SJ_SJ_NS1F_6thread17LinearCombinationISI_Li1EffLNS1K_9ScaleType4KindE0ELNS_15FloatRoundStyleE2ESI_EENS1_15EpilogueDefaultEEEEEvvEEEEvNT_6ParamsE)
        /*0008*/ 	.word	0x000000a8


	//----- nvinfo : EIATTR_FRAME_SIZE
	.align		4
.L_15:
        /*000c*/ 	.byte	0x04, 0x11
        /*000e*/ 	.short	(.L_17 - .L_16)
	.align		4
.L_16:
        /*0010*/ 	.word	index@(_ZN7cutlass13device_kernelINS_4gemm6kernel13GemmUniversalIN4cute5tupleIJiiiiEEENS1_10collective13CollectiveMmaINS1_34MainloopSm90TmaGmmaWarpSpecializedILi7ENS5_IJNS4_1CILi1EEESB_SB_EEENS1_35KernelTmaWarpSpecializedCooperativeEEENS5_IJNSA_ILi128EEESF_NSA_ILi64EEEEEENS_10bfloat16_tENS5_IJlSB_lEEESI_SJ_NS4_8TiledMMAINS4_8MMA_AtomIJNS4_4SM904GMMA28MMA_64x128x16_F32BF16BF16_SSILNSN_5MajorE0ELSP_0ELNSN_7ScaleInE1ELSQ_1EEEEEENS4_6LayoutINS5_IJNSA_ILi2EEESB_SB_EEENS5_IJSB_NSA_ILi0EEESW_EEEEENS5_IJNS4_10UnderscoreESZ_SZ_EEEEENS4_13SM90_TMA_LOADENS4_14ComposedLayoutINS4_7SwizzleILi3ELi4ELi3EEENS4_18smem_ptr_flag_bitsILi16EEENST_INS5_IJNSA_ILi8EEESG_EEENS5_IJSG_SB_EEEEEEEvNS4_8identityES12_S1C_vS1D_EENS_8epilogue10collective6detail29Sm90TmaWarpSpecializedAdapterINS1G_15DefaultEpilogueISI_SJ_SJ_NS1F_6thread17LinearCombinationISI_Li1EffLNS1K_9ScaleType4KindE0ELNS_15FloatRoundStyleE2ESI_EENS1_15EpilogueDefaultEEEEEvvEEEEvNT_6ParamsE)
        /*0014*/ 	.word	0x00000000


	//----- nvinfo : EIATTR_MIN_STACK_SIZE
	.align		4
.L_17:
        /*0018*/ 	.byte	0x04, 0x12
        /*001a*/ 	.short	(.L_19 - .L_18)
	.align		4
.L_18:
        /*001c*/ 	.word	index@(_ZN7cutlass13device_kernelINS_4gemm6kernel13GemmUniversalIN4cute5tupleIJiiiiEEENS1_10collective13CollectiveMmaINS1_34MainloopSm90TmaGmmaWarpSpecializedILi7ENS5_IJNS4_1CILi1EEESB_SB_EEENS1_35KernelTmaWarpSpecializedCooperativeEEENS5_IJNSA_ILi128EEESF_NSA_ILi64EEEEEENS_10bfloat16_tENS5_IJlSB_lEEESI_SJ_NS4_8TiledMMAINS4_8MMA_AtomIJNS4_4SM904GMMA28MMA_64x128x16_F32BF16BF16_SSILNSN_5MajorE0ELSP_0ELNSN_7ScaleInE1ELSQ_1EEEEEENS4_6LayoutINS5_IJNSA_ILi2EEESB_SB_EEENS5_IJSB_NSA_ILi0EEESW_EEEEENS5_IJNS4_10UnderscoreESZ_SZ_EEEEENS4_13SM90_TMA_LOADENS4_14ComposedLayoutINS4_7SwizzleILi3ELi4ELi3EEENS4_18smem_ptr_flag_bitsILi16EEENST_INS5_IJNSA_ILi8EEESG_EEENS5_IJSG_SB_EEEEEEEvNS4_8identityES12_S1C_vS1D_EENS_8epilogue10collective6detail29Sm90TmaWarpSpecializedAdapterINS1G_15DefaultEpilogueISI_SJ_SJ_NS1F_6thread17LinearCombinationISI_Li1EffLNS1K_9ScaleType4KindE0ELNS_15FloatRoundStyleE2ESI_EENS1_15EpilogueDefaultEEEEEvvEEEEvNT_6ParamsE)
        /*0020*/ 	.word	0x00000000
.L_19:


//--------------------- .nv.compat                --------------------------
	.section	.nv.compat,"",@"SHT_CUDA_COMPAT_INFO"
	.align	4
        /*0000*/ 	.byte	0x02, 0x09, 0x01, 0x00, 0x02, 0x02, 0x04, 0x00, 0x02, 0x05, 0x05, 0x00, 0x03, 0x07, 0x01, 0x01
        /*0010*/ 	.byte	0x02, 0x03, 0x01, 0x00, 0x02, 0x06, 0x01, 0x00, 0x04, 0x0b, 0x08, 0x00, 0x00, 0x00, 0x00, 0x00
        /*0020*/ 	.byte	0x00, 0x00, 0x00, 0x00


//--------------------- .nv.info._ZN7cutlass13device_kernelINS_4gemm6kernel13GemmUniversalIN4cute5tupleIJiiiiEEENS1_10collective13CollectiveMmaINS1_34MainloopSm90TmaGmmaWarpSpecializedILi7ENS5_IJNS4_1CILi1EEESB_SB_EEENS1_35KernelTmaWarpSpecializedCooperativeEEENS5_IJNSA_ILi128EEESF_NSA_ILi64EEEEEENS_10bfloat16_tENS5_IJlSB_lEEESI_SJ_NS4_8TiledMMAINS4_8MMA_AtomIJNS4_4SM904GMMA28MMA_64x128x16_F32BF16BF16_SSILNSN_5MajorE0ELSP_0ELNSN_7ScaleInE1ELSQ_1EEEEEENS4_6LayoutINS5_IJNSA_ILi2EEESB_SB_EEENS5_IJSB_NSA_ILi0EEESW_EEEEENS5_IJNS4_10UnderscoreESZ_SZ_EEEEENS4_13SM90_TMA_LOADENS4_14ComposedLayoutINS4_7SwizzleILi3ELi4ELi3EEENS4_18smem_ptr_flag_bitsILi16EEENST_INS5_IJNSA_ILi8EEESG_EEENS5_IJSG_SB_EEEEEEEvNS4_8identityES12_S1C_vS1D_EENS_8epilogue10collective6detail29Sm90TmaWarpSpecializedAdapterINS1G_15DefaultEpilogueISI_SJ_SJ_NS1F_6thread17LinearCombinationISI_Li1EffLNS1K_9ScaleType4KindE0ELNS_15FloatRoundStyleE2ESI_EENS1_15EpilogueDefaultEEEEEvvEEEEvNT_6ParamsE --------------------------
	.section	.nv.info._ZN7cutlass13device_kernelINS_4gemm6kernel13GemmUniversalIN4cute5tupleIJiiiiEEENS1_10collective13CollectiveMmaINS1_34MainloopSm90TmaGmmaWarpSpecializedILi7ENS5_IJNS4_1CILi1EEESB_SB_EEENS1_35KernelTmaWarpSpecializedCooperativeEEENS5_IJNSA_ILi128EEESF_NSA_ILi64EEEEEENS_10bfloat16_tENS5_IJlSB_lEEESI_SJ_NS4_8TiledMMAINS4_8MMA_AtomIJNS4_4SM904GMMA28MMA_64x128x16_F32BF16BF16_SSILNSN_5MajorE0ELSP_0ELNSN_7ScaleInE1ELSQ_1EEEEEENS4_6LayoutINS5_IJNSA_ILi2EEESB_SB_EEENS5_IJSB_NSA_ILi0EEESW_EEEEENS5_IJNS4_10UnderscoreESZ_SZ_EEEEENS4_13SM90_TMA_LOADENS4_14ComposedLayoutINS4_7SwizzleILi3ELi4ELi3EEENS4_18smem_ptr_flag_bitsILi16EEENST_INS5_IJNSA_ILi8EEESG_EEENS5_IJSG_SB_EEEEEEEvNS4_8identityES12_S1C_vS1D_EENS_8epilogue10collective6detail29Sm90TmaWarpSpecializedAdapterINS1G_15DefaultEpilogueISI_SJ_SJ_NS1F_6thread17LinearCombinationISI_Li1EffLNS1K_9ScaleType4KindE0ELNS_15FloatRoundStyleE2ESI_EENS1_15EpilogueDefaultEEEEEvvEEEEvNT_6ParamsE,"",@"SHT_CUDA_INFO"
	.sectionflags	@""
	.align	4


	//----- nvinfo : EIATTR_CUDA_API_VERSION
	.align		4
        /*0000*/ 	.byte	0x04, 0x37
        /*0002*/ 	.short	(.L_21 - .L_20)
.L_20:
        /*0004*/ 	.word	0x00000082


	//----- nvinfo : EIATTR_KPARAM_INFO
	.align		4
.L_21:
        /*0008*/ 	.byte	0x04, 0x17
        /*000a*/ 	.short	(.L_23 - .L_22)
.L_22:
        /*000c*/ 	.word	0x00000000
        /*0010*/ 	.short	0x0000
        /*0012*/ 	.short	0x0070
        /*0014*/ 	.byte	0x00, 0xf0, 0x01, 0x10


	//----- nvinfo : EIATTR_SPARSE_MMA_MASK
	.align		4
.L_23:
        /*0018*/ 	.byte	0x03, 0x50
        /*001a*/ 	.short	0x0000


	//----- nvinfo : EIATTR_MAXREG_COUNT
	.align		4
        /*001c*/ 	.byte	0x03, 0x1b
        /*001e*/ 	.short	0x00a8


	//----- nvinfo : EIATTR_NUM_BARRIERS
	.align		4
        /*0020*/ 	.byte	0x02, 0x4c
        /*0022*/ 	.byte	0x01
	.zero		1


	//----- nvinfo : EIATTR_EXTERNS
	.align		4
        /*0024*/ 	.byte	0x04, 0x0f
        /*0026*/ 	.short	(.L_25 - .L_24)


	//   ....[0]....
	.align		4
.L_24:
        /*0028*/ 	.word	index@(__assertfail)


	//----- nvinfo : EIATTR_MERCURY_ISA_VERSION
	.align		4
.L_25:
        /*002c*/ 	.byte	0x03, 0x5f
        /*002e*/ 	.short	0x0101


	//----- nvinfo : EIATTR_INT_WARP_WIDE_INSTR_OFFSETS
	.align		4
        /*0030*/ 	.byte	0x04, 0x31
        /*0032*/ 	.short	(.L_27 - .L_26)


	//   ....[0]....
.L_26:
        /*0034*/ 	.word	0x00000450


	//   ....[1]....
        /*0038*/ 	.word	0x00000460


	//   ....[2]....
        /*003c*/ 	.word	0x00000520


	//----- nvinfo : EIATTR_COOP_GROUP_MASK_REGIDS
	.align		4
.L_27:
        /*0040*/ 	.byte	0x04, 0x29
        /*0042*/ 	.short	(.L_29 - .L_28)


	//   ....[0]....
.L_28:
        /*0044*/ 	.word	0xffffffff


	//   ....[1]....
        /*0048*/ 	.word	0xffffffff


	//   ....[2]....
        /*004c*/ 	.word	0xffffffff


	//   ....[3]....
        /*0050*/ 	.word	0xffffffff


	//   ....[4]....
        /*0054*/ 	.word	0xffffffff


	//----- nvinfo : EIATTR_COOP_GROUP_INSTR_OFFSETS
	.align		4
.L_29:
        /*0058*/ 	.byte	0x04, 0x28
        /*005a*/ 	.short	(.L_31 - .L_30)


	//   ....[0]....
.L_30:
        /*005c*/ 	.word	0x00000060


	//   ....[1]....
        /*0060*/ 	.word	0x00000070


	//   ....[2]....
        /*0064*/ 	.word	0x00000130


	//   ....[3]....
        /*0068*/ 	.word	0x00000320


	//   ....[4]....
        /*006c*/ 	.word	0x00001220


	//----- nvinfo : EIATTR_REG_RECONFIG
	.align		4
.L_31:
        /*0070*/ 	.byte	0x01, 0x54
	.zero		2


	//----- nvinfo : EIATTR_SYSCALL_OFFSETS
	.align		4
        /*0074*/ 	.byte	0x04, 0x46
        /*0076*/ 	.short	(.L_33 - .L_32)


	//   ....[0]....
.L_32:
        /*0078*/ 	.word	0x00001410


	//----- nvinfo : EIATTR_MBARRIER_INSTR_OFFSETS
	.align		4
.L_33:
        /*007c*/ 	.byte	0x04, 0x39
        /*007e*/ 	.short	(.L_35 - .L_34)


	//   ....[0]....
.L_34:
        /*0080*/ 	.word	0x00000230
        /*0084*/ 	.word	0x000000ff
        /*0088*/ 	.word	0x00000000
        /*008c*/ 	.short	0x0100
        /*008e*/ 	.byte	0x08
	.zero		1


	//   ....[1]....
        /*0090*/ 	.word	0x00000240
        /*0094*/ 	.word	0x000000ff
        /*0098*/ 	.word	0x00000038
        /*009c*/ 	.short	0x0100
        /*009e*/ 	.byte	0x08
	.zero		1


	//   ....[2]....
        /*00a0*/ 	.word	0x00000250
        /*00a4*/ 	.word	0x000000ff
        /*00a8*/ 	.word	0x00000008
        /*00ac*/ 	.short	0x0100
        /*00ae*/ 	.byte	0x08
	.zero		1


	//   ....[3]....
        /*00b0*/ 	.word	0x00000260
        /*00b4*/ 	.word	0x000000ff
        /*00b8*/ 	.word	0x00000040
        /*00bc*/ 	.short	0x0100
        /*00be*/ 	.byte	0x08
	.zero		1


	//   ....[4]....
        /*00c0*/ 	.word	0x00000270
        /*00c4*/ 	.word	0x000000ff
        /*00c8*/ 	.word	0x00000010
        /*00cc*/ 	.short	0x0100
        /*00ce*/ 	.byte	0x08
	.zero		1


	//   ....[5]....
        /*00d0*/ 	.word	0x00000280
        /*00d4*/ 	.word	0x000000ff
        /*00d8*/ 	.word	0x00000048
        /*00dc*/ 	.short	0x0100
        /*00de*/ 	.byte	0x08
	.zero		1


	//   ....[6]....
        /*00e0*/ 	.word	0x00000290
        /*00e4*/ 	.word	0x000000ff
        /*00e8*/ 	.word	0x00000018
        /*00ec*/ 	.short	0x0100
        /*00ee*/ 	.byte	0x08
	.zero		1


	//   ....[7]....
        /*00f0*/ 	.word	0x000002a0
        /*00f4*/ 	.word	0x000000ff
        /*00f8*/ 	.word	0x00000050
        /*00fc*/ 	.short	0x0100
        /*00fe*/ 	.byte	0x08
	.zero		1


	//   ....[8]....
        /*0100*/ 	.word	0x000002b0
        /*0104*/ 	.word	0x000000ff
        /*0108*/ 	.word	0x00000020
        /*010c*/ 	.short	0x0100
        /*010e*/ 	.byte	0x08
	.zero		1


	//   ....[9]....
        /*0110*/ 	.word	0x000002c0
        /*0114*/ 	.word	0x000000ff
        /*0118*/ 	.word	0x00000058
        /*011c*/ 	.short	0x0100
        /*011e*/ 	.byte	0x08
	.zero		1


	//   ....[10]....
        /*0120*/ 	.word	0x000002d0
        /*0124*/ 	.word	0x000000ff
        /*0128*/ 	.word	0x00000028
        /*012c*/ 	.short	0x0100
        /*012e*/ 	.byte	0x08
	.zero		1


	//   ....[11]....
        /*0130*/ 	.word	0x000002e0
        /*0134*/ 	.word	0x000000ff
        /*0138*/ 	.word	0x00000060
        /*013c*/ 	.short	0x0100
        /*013e*/ 	.byte	0x08
	.zero		1


	//   ....[12]....
        /*0140*/ 	.word	0x000002f0
        /*0144*/ 	.word	0x000000ff
        /*0148*/ 	.word	0x00000030
        /*014c*/ 	.short	0x0100
        /*014e*/ 	.byte	0x08
	.zero		1


	//   ....[13]....
        /*0150*/ 	.word	0x00000300
        /*0154*/ 	.word	0x000000ff
        /*0158*/ 	.word	0x00000068
        /*015c*/ 	.short	0x0100
        /*015e*/ 	.byte	0x08
	.zero		1


	//   ....[14]....
        /*0160*/ 	.word	0x000005a0
        /*0164*/ 	.word	0x000000ff
        /*0168*/ 	.word	0x00000080
        /*016c*/ 	.short	0x0100
        /*016e*/ 	.byte	0x08
	.zero		1


	//   ....[15]....
        /*0170*/ 	.word	0x00000620
        /*0174*/ 	.word	0x000000ff
        /*0178*/ 	.word	0x00000088
        /*017c*/ 	.short	0x0100
        /*017e*/ 	.byte	0x08
	.zero		1


	//   ....[16]....
        /*0180*/ 	.word	0x00001490
        /*0184*/ 	.word	0x00000003
        /*0188*/ 	.word	0x00000000
        /*018c*/ 	.short	0x010a
        /*018e*/ 	.byte	0x3f
	.zero		1


	//   ....[17]....
        /*0190*/ 	.word	0x000014f0
        /*0194*/ 	.word	0x00000003
        /*0198*/ 	.word	0x00000000
        /*019c*/ 	.short	0x010a
        /*019e*/ 	.byte	0x3f
	.zero		1


	//   ....[18]....
        /*01a0*/ 	.word	0x00001840
        /*01a4*/ 	.word	0x000000ff
        /*01a8*/ 	.word	0x00000000
        /*01ac*/ 	.short	0x010a
        /*01ae*/ 	.byte	0x07
	.zero		1


	//   ....[19]....
        /*01b0*/ 	.word	0x00001880
        /*01b4*/ 	.word	0x000000ff
        /*01b8*/ 	.word	0x00000000
        /*01bc*/ 	.short	0x010a
        /*01be*/ 	.byte	0x07
	.zero		1


	//   ....[20]....
        /*01c0*/ 	.word	0x00001ae0
        /*01c4*/ 	.word	0x000000ff
        /*01c8*/ 	.word	0x00000000
        /*01cc*/ 	.short	0x0101
        /*01ce*/ 	.byte	0x07
	.zero		1


	//   ....[21]....
        /*01d0*/ 	.word	0x00001ce0
        /*01d4*/ 	.word	0x000000ff
        /*01d8*/ 	.word	0x00000000
        /*01dc*/ 	.short	0x0101
        /*01de*/ 	.byte	0x04
	.zero		1


	//   ....[22]....
        /*01e0*/ 	.word	0x00006ee0
        /*01e4*/ 	.word	0x0000000e
        /*01e8*/ 	.word	0x00000038
        /*01ec*/ 	.short	0x010a
        /*01ee*/ 	.byte	0x3f
	.zero		1


	//   ....[23]....
        /*01f0*/ 	.word	0x000072b0
        /*01f4*/ 	.word	0x00000006
        /*01f8*/ 	.word	0x00000088
        /*01fc*/ 	.short	0x0101
        /*01fe*/ 	.byte	0x3f
	.zero		1


	//   ....[24]....
        /*0200*/ 	.word	0x00007990
        /*0204*/ 	.word	0x00000007
        /*0208*/ 	.word	0x00000000
        /*020c*/ 	.short	0x010a
        /*020e*/ 	.byte	0x3f
	.zero		1


	//   ....[25]....
        /*0210*/ 	.word	0x00007a10
        /*0214*/ 	.word	0x00000009
        /*0218*/ 	.word	0x00000000
        /*021c*/ 	.short	0x010a
        /*021e*/ 	.byte	0x3f
	.zero		1


	//   ....[26]....
        /*0220*/ 	.word	0x00007aa0
        /*0224*/ 	.word	0x00000006
        /*0228*/ 	.word	0x00000000
        /*022c*/ 	.short	0x010a
        /*022e*/ 	.byte	0x3f
	.zero		1


	//   ....[27]....
        /*0230*/ 	.word	0x00007b30
        /*0234*/ 	.word	0x00000009
        /*0238*/ 	.word	0x00000000
        /*023c*/ 	.short	0x010a
        /*023e*/ 	.byte	0x3f
	.zero		1


	//   ....[28]....
        /*0240*/ 	.word	0x00007bc0
        /*0244*/ 	.word	0x00000006
        /*0248*/ 	.word	0x00000000
        /*024c*/ 	.short	0x010a
        /*024e*/ 	.byte	0x3f
	.zero		1


	//   ....[29]....
        /*0250*/ 	.word	0x00007c50
        /*0254*/ 	.word	0x00000009
        /*0258*/ 	.word	0x00000000
        /*025c*/ 	.short	0x010a
        /*025e*/ 	.byte	0x3f
	.zero		1


	//   ....[30]....
        /*0260*/ 	.word	0x00007ce0
        /*0264*/ 	.word	0x00000003
        /*0268*/ 	.word	0x00000000
        /*026c*/ 	.short	0x010a
        /*026e*/ 	.byte	0x3f
	.zero		1


	//   ....[31]....
        /*0270*/ 	.word	0x00007d40
        /*0274*/ 	.word	0x00000003
        /*0278*/ 	.word	0x00000000
        /*027c*/ 	.short	0x010a
        /*027e*/ 	.byte	0x3f
	.zero		1


	//   ....[32]....
        /*0280*/ 	.word	0x00007da0
        /*0284*/ 	.word	0x00000004
        /*0288*/ 	.word	0x00000000
        /*028c*/ 	.short	0x010a
        /*028e*/ 	.byte	0x3f
	.zero		1


	//   ....[33]....
        /*0290*/ 	.word	0x00007e70
        /*0294*/ 	.word	0x0000000e
        /*0298*/ 	.word	0x00000038
        /*029c*/ 	.short	0x010a
        /*029e*/ 	.byte	0x3f
	.zero		1


	//   ....[34]....
        /*02a0*/ 	.word	0x00007f40
        /*02a4*/ 	.word	0x00000007
        /*02a8*/ 	.word	0x00000000
        /*02ac*/ 	.short	0x010a
        /*02ae*/ 	.byte	0x3f
	.zero		1


	//   ....[35]....
        /*02b0*/ 	.word	0x00007f90
        /*02b4*/ 	.word	0x00000009
        /*02b8*/ 	.word	0x00000000
        /*02bc*/ 	.short	0x010a
        /*02be*/ 	.byte	0x3f
	.zero		1


	//   ....[36]....
        /*02c0*/ 	.word	0x00007fe0
        /*02c4*/ 	.word	0x00000006
        /*02c8*/ 	.word	0x00000000
        /*02cc*/ 	.short	0x010a
        /*02ce*/ 	.byte	0x3f
	.zero		1


	//   ....[37]....
        /*02d0*/ 	.word	0x00008030
        /*02d4*/ 	.word	0x00000009
        /*02d8*/ 	.word	0x00000000
        /*02dc*/ 	.short	0x010a
        /*02de*/ 	.byte	0x3f
	.zero		1


	//   ....[38]....
        /*02e0*/ 	.word	0x00008080
        /*02e4*/ 	.word	0x00000006
        /*02e8*/ 	.word	0x00000000
        /*02ec*/ 	.short	0x010a
        /*02ee*/ 	.byte	0x3f
	.zero		1


	//   ....[39]....
        /*02f0*/ 	.word	0x000080d0
        /*02f4*/ 	.word	0x00000009
        /*02f8*/ 	.word	0x00000000
        /*02fc*/ 	.short	0x010a
        /*02fe*/ 	.byte	0x3f
	.zero		1


	//----- nvinfo : EIATTR_NUM_MBARRIERS
	.align		4
.L_35:
        /*0300*/ 	.byte	0x03, 0x38
        /*0302*/ 	.short	0x0010


	//----- nvinfo : EIATTR_EXIT_INSTR_OFFSETS
	.align		4
        /*0304*/ 	.byte	0x04, 0x1c
        /*0306*/ 	.short	(.L_37 - .L_36)


	//   ....[0]....
.L_36:
        /*0308*/ 	.word	0x000006c0


	//   ....[1]....
        /*030c*/ 	.word	0x00000f80


	//   ....[2]....
        /*0310*/ 	.word	0x000065c0


	//   ....[3]....
        /*0314*/ 	.word	0x00006bf0


	//   ....[4]....
        /*0318*/ 	.word	0x00007d30


	//----- nvinfo : EIATTR_MAX_THREADS
	.align		4
.L_37:
        /*031c*/ 	.byte	0x04, 0x05
        /*031e*/ 	.short	(.L_39 - .L_38)
.L_38:
        /*0320*/ 	.word	0x00000180
        /*0324*/ 	.word	0x00000001
        /*0328*/ 	.word	0x00000001


	//----- nvinfo : EIATTR_CRS_STACK_SIZE
	.align		4
.L_39:
        /*032c*/ 	.byte	0x04, 0x1e
        /*032e*/ 	.short	(.L_41 - .L_40)
.L_40:
        /*0330*/ 	.word	0x00000000


	//----- nvinfo : EIATTR_CBANK_PARAM_SIZE
	.align		4
.L_41:
        /*0334*/ 	.byte	0x03, 0x19
        /*0336*/ 	.short	0x0470


	//----- nvinfo : EIATTR_PARAM_CBANK
	.align		4
        /*0338*/ 	.byte	0x04, 0x0a
        /*033a*/ 	.short	(.L_43 - .L_42)
	.align		4
.L_42:
        /*033c*/ 	.word	index@(.nv.constant0._ZN7cutlass13device_kernelINS_4gemm6kernel13GemmUniversalIN4cute5tupleIJiiiiEEENS1_10collective13CollectiveMmaINS1_34MainloopSm90TmaGmmaWarpSpecializedILi7ENS5_IJNS4_1CILi1EEESB_SB_EEENS1_35KernelTmaWarpSpecializedCooperativeEEENS5_IJNSA_ILi128EEESF_NSA_ILi64EEEEEENS_10bfloat16_tENS5_IJlSB_lEEESI_SJ_NS4_8TiledMMAINS4_8MMA_AtomIJNS4_4SM904GMMA28MMA_64x128x16_F32BF16BF16_SSILNSN_5MajorE0ELSP_0ELNSN_7ScaleInE1ELSQ_1EEEEEENS4_6LayoutINS5_IJNSA_ILi2EEESB_SB_EEENS5_IJSB_NSA_ILi0EEESW_EEEEENS5_IJNS4_10UnderscoreESZ_SZ_EEEEENS4_13SM90_TMA_LOADENS4_14ComposedLayoutINS4_7SwizzleILi3ELi4ELi3EEENS4_18smem_ptr_flag_bitsILi16EEENST_INS5_IJNSA_ILi8EEESG_EEENS5_IJSG_SB_EEEEEEEvNS4_8identityES12_S1C_vS1D_EENS_8epilogue10collective6detail29Sm90TmaWarpSpecializedAdapterINS1G_15DefaultEpilogueISI_SJ_SJ_NS1F_6thread17LinearCombinationISI_Li1EffLNS1K_9ScaleType4KindE0ELNS_15FloatRoundStyleE2ESI_EENS1_15EpilogueDefaultEEEEEvvEEEEvNT_6ParamsE)
        /*0340*/ 	.short	0x0210
        /*0342*/ 	.short	0x0470


	//----- nvinfo : EIATTR_SW_WAR
	.align		4
.L_43:
        /*0344*/ 	.byte	0x04, 0x36
        /*0346*/ 	.short	(.L_45 - .L_44)
.L_44:
        /*0348*/ 	.word	0x00000008
.L_45:


//--------------------- .nv.callgraph             --------------------------
	.section	.nv.callgraph,"",@"SHT_CUDA_CALLGRAPH"
	.align	4
	.sectionentsize	8
	.align		4
        /*0000*/ 	.word	0x00000000
	.align		4
        /*0004*/ 	.word	0xffffffff
	.align		4
        /*0008*/ 	.word	index@(_ZN7cutlass13device_kernelINS_4gemm6kernel13GemmUniversalIN4cute5tupleIJiiiiEEENS1_10collective13CollectiveMmaINS1_34MainloopSm90TmaGmmaWarpSpecializedILi7ENS5_IJNS4_1CILi1EEESB_SB_EEENS1_35KernelTmaWarpSpecializedCooperativeEEENS5_IJNSA_ILi128EEESF_NSA_ILi64EEEEEENS_10bfloat16_tENS5_IJlSB_lEEESI_SJ_NS4_8TiledMMAINS4_8MMA_AtomIJNS4_4SM904GMMA28MMA_64x128x16_F32BF16BF16_SSILNSN_5MajorE0ELSP_0ELNSN_7ScaleInE1ELSQ_1EEEEEENS4_6LayoutINS5_IJNSA_ILi2EEESB_SB_EEENS5_IJSB_NSA_ILi0EEESW_EEEEENS5_IJNS4_10UnderscoreESZ_SZ_EEEEENS4_13SM90_TMA_LOADENS4_14ComposedLayoutINS4_7SwizzleILi3ELi4ELi3EEENS4_18smem_ptr_flag_bitsILi16EEENST_INS5_IJNSA_ILi8EEESG_EEENS5_IJSG_SB_EEEEEEEvNS4_8identityES12_S1C_vS1D_EENS_8epilogue10collective6detail29Sm90TmaWarpSpecializedAdapterINS1G_15DefaultEpilogueISI_SJ_SJ_NS1F_6thread17LinearCombinationISI_Li1EffLNS1K_9ScaleType4KindE0ELNS_15FloatRoundStyleE2ESI_EENS1_15EpilogueDefaultEEEEEvvEEEEvNT_6ParamsE)
	.align		4
        /*000c*/ 	.word	index@(__assertfail)
	.align		4
        /*0010*/ 	.word	0x00000000
	.align		4
        /*0014*/ 	.word	0xfffffffe
	.align		4
        /*0018*/ 	.word	0x00000000
	.align		4
        /*001c*/ 	.word	0xfffffffd
	.align		4
        /*0020*/ 	.word	0x00000000
	.align		4
        /*0024*/ 	.word	0xfffffffc


//--------------------- .nv.constant4             --------------------------
	.section	.nv.constant4,"a",@progbits
	.align	8
	.align		8
.nv.constant4:
        /*0000*/ 	.dword	__assertfail
	.align		8
        /*0008*/ 	.dword	__unnamed_1
	.align		8
        /*0010*/ 	.dword	_ZN40_INTERNAL_2b3605f3_4_k_cu_16569d2d_219274cuda3std3__45__cpo5beginE
	.align		8
        /*0018*/ 	.dword	_ZN40_INTERNAL_2b3605f3_4_k_cu_16569d2d_219274cuda3std3__45__cpo3endE
	.align		8
        /*0020*/ 	.dword	_ZN40_INTERNAL_2b3605f3_4_k_cu_16569d2d_219274cuda3std3__45__cpo6cbeginE
	.align		8
        /*0028*/ 	.dword	_ZN40_INTERNAL_2b3605f3_4_k_cu_16569d2d_219274cuda3std3__45__cpo4cendE
	.align		8
        /*0030*/ 	.dword	_ZN40_INTERNAL_2b3605f3_4_k_cu_16569d2d_219274cuda3std3__442_GLOBAL__N__2b3605f3_4_k_cu_16569d2d_219276ignoreE
	.align		8
        /*0038*/ 	.dword	_ZN40_INTERNAL_2b3605f3_4_k_cu_16569d2d_219274cuda3std3__419piecewise_constructE
	.align		8
        /*0040*/ 	.dword	_ZN40_INTERNAL_2b3605f3_4_k_cu_16569d2d_219274cuda3std3__48in_placeE
	.align		8
        /*0048*/ 	.dword	_ZN40_INTERNAL_2b3605f3_4_k_cu_16569d2d_219274cuda3std6ranges3__45__cpo4swapE
	.align		8
        /*0050*/ 	.dword	_ZN40_INTERNAL_2b3605f3_4_k_cu_16569d2d_219274cuda3std6ranges3__45__cpo9iter_moveE
	.align		8
        /*0058*/ 	.dword	_ZN40_INTERNAL_2b3605f3_4_k_cu_16569d2d_219274cute7productE
	.align		8
        /*0060*/ 	.dword	_ZN40_INTERNAL_2b3605f3_4_k_cu_16569d2d_219274cute1_E
	.align		8
        /*0068*/ 	.dword	$str$22
	.align		8
        /*0070*/ 	.dword	$str$23


//--------------------- .text._ZN7cutlass13device_kernelINS_4gemm6kernel13GemmUniversalIN4cute5tupleIJiiiiEEENS1_10collective13CollectiveMmaINS1_34MainloopSm90TmaGmmaWarpSpecializedILi7ENS5_IJNS4_1CILi1EEESB_SB_EEENS1_35KernelTmaWarpSpecializedCooperativeEEENS5_IJNSA_ILi128EEESF_NSA_ILi64EEEEEENS_10bfloat16_tENS5_IJlSB_lEEESI_SJ_NS4_8TiledMMAINS4_8MMA_AtomIJNS4_4SM904GMMA28MMA_64x128x16_F32BF16BF16_SSILNSN_5MajorE0ELSP_0ELNSN_7ScaleInE1ELSQ_1EEEEEENS4_6LayoutINS5_IJNSA_ILi2EEESB_SB_EEENS5_IJSB_NSA_ILi0EEESW_EEEEENS5_IJNS4_10UnderscoreESZ_SZ_EEEEENS4_13SM90_TMA_LOADENS4_14ComposedLayoutINS4_7SwizzleILi3ELi4ELi3EEENS4_18smem_ptr_flag_bitsILi16EEENST_INS5_IJNSA_ILi8EEESG_EEENS5_IJSG_SB_EEEEEEEvNS4_8identityES12_S1C_vS1D_EENS_8epilogue10collective6detail29Sm90TmaWarpSpecializedAdapterINS1G_15DefaultEpilogueISI_SJ_SJ_NS1F_6thread17LinearCombinationISI_Li1EffLNS1K_9ScaleType4KindE0ELNS_15FloatRoundStyleE2ESI_EENS1_15EpilogueDefaultEEEEEvvEEEEvNT_6ParamsE --------------------------
	.section	.text._ZN7cutlass13device_kernelINS_4gemm6kernel13GemmUniversalIN4cute5tupleIJiiiiEEENS1_10collective13CollectiveMmaINS1_34MainloopSm90TmaGmmaWarpSpecializedILi7ENS5_IJNS4_1CILi1EEESB_SB_EEENS1_35KernelTmaWarpSpecializedCooperativeEEENS5_IJNSA_ILi128EEESF_NSA_ILi64EEEEEENS_10bfloat16_tENS5_IJlSB_lEEESI_SJ_NS4_8TiledMMAINS4_8MMA_AtomIJNS4_4SM904GMMA28MMA_64x128x16_F32BF16BF16_SSILNSN_5MajorE0ELSP_0ELNSN_7ScaleInE1ELSQ_1EEEEEENS4_6LayoutINS5_IJNSA_ILi2EEESB_SB_EEENS5_IJSB_NSA_ILi0EEESW_EEEEENS5_IJNS4_10UnderscoreESZ_SZ_EEEEENS4_13SM90_TMA_LOADENS4_14ComposedLayoutINS4_7SwizzleILi3ELi4ELi3EEENS4_18smem_ptr_flag_bitsILi16EEENST_INS5_IJNSA_ILi8EEESG_EEENS5_IJSG_SB_EEEEEEEvNS4_8identityES12_S1C_vS1D_EENS_8epilogue10collective6detail29Sm90TmaWarpSpecializedAdapterINS1G_15DefaultEpilogueISI_SJ_SJ_NS1F_6thread17LinearCombinationISI_Li1EffLNS1K_9ScaleType4KindE0ELNS_15FloatRoundStyleE2ESI_EENS1_15EpilogueDefaultEEEEEvvEEEEvNT_6ParamsE,"ax",@progbits
	.align	128
.text._ZN7cutlass13device_kernelINS_4gemm6kernel13GemmUniversalIN4cute5tupleIJiiiiEEENS1_10collective13CollectiveMmaINS1_34MainloopSm90TmaGmmaWarpSpecializedILi7ENS5_IJNS4_1CILi1EEESB_SB_EEENS1_35KernelTmaWarpSpecializedCooperativeEEENS5_IJNSA_ILi128EEESF_NSA_ILi64EEEEEENS_10bfloat16_tENS5_IJlSB_lEEESI_SJ_NS4_8TiledMMAINS4_8MMA_AtomIJNS4_4SM904GMMA28MMA_64x128x16_F32BF16BF16_SSILNSN_5MajorE0ELSP_0ELNSN_7ScaleInE1ELSQ_1EEEEEENS4_6LayoutINS5_IJNSA_ILi2EEESB_SB_EEENS5_IJSB_NSA_ILi0EEESW_EEEEENS5_IJNS4_10UnderscoreESZ_SZ_EEEEENS4_13SM90_TMA_LOADENS4_14ComposedLayoutINS4_7SwizzleILi3ELi4ELi3EEENS4_18smem_ptr_flag_bitsILi16EEENST_INS5_IJNSA_ILi8EEESG_EEENS5_IJSG_SB_EEEEEEEvNS4_8identityES12_S1C_vS1D_EENS_8epilogue10collective6detail29Sm90TmaWarpSpecializedAdapterINS1G_15DefaultEpilogueISI_SJ_SJ_NS1F_6thread17LinearCombinationISI_Li1EffLNS1K_9ScaleType4KindE0ELNS_15FloatRoundStyleE2ESI_EENS1_15EpilogueDefaultEEEEEvvEEEEvNT_6ParamsE:
        .type           _ZN7cutlass13device_kernelINS_4gemm6kernel13GemmUniversalIN4cute5tupleIJiiiiEEENS1_10collective13CollectiveMmaINS1_34MainloopSm90TmaGmmaWarpSpecializedILi7ENS5_IJNS4_1CILi1EEESB_SB_EEENS1_35KernelTmaWarpSpecializedCooperativeEEENS5_IJNSA_ILi128EEESF_NSA_ILi64EEEEEENS_10bfloat16_tENS5_IJlSB_lEEESI_SJ_NS4_8TiledMMAINS4_8MMA_AtomIJNS4_4SM904GMMA28MMA_64x128x16_F32BF16BF16_SSILNSN_5MajorE0ELSP_0ELNSN_7ScaleInE1ELSQ_1EEEEEENS4_6LayoutINS5_IJNSA_ILi2EEESB_SB_EEENS5_IJSB_NSA_ILi0EEESW_EEEEENS5_IJNS4_10UnderscoreESZ_SZ_EEEEENS4_13SM90_TMA_LOADENS4_14ComposedLayoutINS4_7SwizzleILi3ELi4ELi3EEENS4_18smem_ptr_flag_bitsILi16EEENST_INS5_IJNSA_ILi8EEESG_EEENS5_IJSG_SB_EEEEEEEvNS4_8identityES12_S1C_vS1D_EENS_8epilogue10collective6detail29Sm90TmaWarpSpecializedAdapterINS1G_15DefaultEpilogueISI_SJ_SJ_NS1F_6thread17LinearCombinationISI_Li1EffLNS1K_9ScaleType4KindE0ELNS_15FloatRoundStyleE2ESI_EENS1_15EpilogueDefaultEEEEEvvEEEEvNT_6ParamsE,@function
        .size           _ZN7cutlass13device_kernelINS_4gemm6kernel13GemmUniversalIN4cute5tupleIJiiiiEEENS1_10collective13CollectiveMmaINS1_34MainloopSm90TmaGmmaWarpSpecializedILi7ENS5_IJNS4_1CILi1EEESB_SB_EEENS1_35KernelTmaWarpSpecializedCooperativeEEENS5_IJNSA_ILi128EEESF_NSA_ILi64EEEEEENS_10bfloat16_tENS5_IJlSB_lEEESI_SJ_NS4_8TiledMMAINS4_8MMA_AtomIJNS4_4SM904GMMA28MMA_64x128x16_F32BF16BF16_SSILNSN_5MajorE0ELSP_0ELNSN_7ScaleInE1ELSQ_1EEEEEENS4_6LayoutINS5_IJNSA_ILi2EEESB_SB_EEENS5_IJSB_NSA_ILi0EEESW_EEEEENS5_IJNS4_10UnderscoreESZ_SZ_EEEEENS4_13SM90_TMA_LOADENS4_14ComposedLayoutINS4_7SwizzleILi3ELi4ELi3EEENS4_18smem_ptr_flag_bitsILi16EEENST_INS5_IJNSA_ILi8EEESG_EEENS5_IJSG_SB_EEEEEEEvNS4_8identityES12_S1C_vS1D_EENS_8epilogue10collective6detail29Sm90TmaWarpSpecializedAdapterINS1G_15DefaultEpilogueISI_SJ_SJ_NS1F_6thread17LinearCombinationISI_Li1EffLNS1K_9ScaleType4KindE0ELNS_15FloatRoundStyleE2ESI_EENS1_15EpilogueDefaultEEEEEvvEEEEvNT_6ParamsE,(.L_x_200 - _ZN7cutlass13device_kernelINS_4gemm6kernel13GemmUniversalIN4cute5tupleIJiiiiEEENS1_10collective13CollectiveMmaINS1_34MainloopSm90TmaGmmaWarpSpecializedILi7ENS5_IJNS4_1CILi1EEESB_SB_EEENS1_35KernelTmaWarpSpecializedCooperativeEEENS5_IJNSA_ILi128EEESF_NSA_ILi64EEEEEENS_10bfloat16_tENS5_IJlSB_lEEESI_SJ_NS4_8TiledMMAINS4_8MMA_AtomIJNS4_4SM904GMMA28MMA_64x128x16_F32BF16BF16_SSILNSN_5MajorE0ELSP_0ELNSN_7ScaleInE1ELSQ_1EEEEEENS4_6LayoutINS5_IJNSA_ILi2EEESB_SB_EEENS5_IJSB_NSA_ILi0EEESW_EEEEENS5_IJNS4_10UnderscoreESZ_SZ_EEEEENS4_13SM90_TMA_LOADENS4_14ComposedLayoutINS4_7SwizzleILi3ELi4ELi3EEENS4_18smem_ptr_flag_bitsILi16EEENST_INS5_IJNSA_ILi8EEESG_EEENS5_IJSG_SB_EEEEEEEvNS4_8identityES12_S1C_vS1D_EENS_8epilogue10collective6detail29Sm90TmaWarpSpecializedAdapterINS1G_15DefaultEpilogueISI_SJ_SJ_NS1F_6thread17LinearCombinationISI_Li1EffLNS1K_9ScaleType4KindE0ELNS_15FloatRoundStyleE2ESI_EENS1_15EpilogueDefaultEEEEEvvEEEEvNT_6ParamsE)
        .other          _ZN7cutlass13device_kernelINS_4gemm6kernel13GemmUniversalIN4cute5tupleIJiiiiEEENS1_10collective13CollectiveMmaINS1_34MainloopSm90TmaGmmaWarpSpecializedILi7ENS5_IJNS4_1CILi1EEESB_SB_EEENS1_35KernelTmaWarpSpecializedCooperativeEEENS5_IJNSA_ILi128EEESF_NSA_ILi64EEEEEENS_10bfloat16_tENS5_IJlSB_lEEESI_SJ_NS4_8TiledMMAINS4_8MMA_AtomIJNS4_4SM904GMMA28MMA_64x128x16_F32BF16BF16_SSILNSN_5MajorE0ELSP_0ELNSN_7ScaleInE1ELSQ_1EEEEEENS4_6LayoutINS5_IJNSA_ILi2EEESB_SB_EEENS5_IJSB_NSA_ILi0EEESW_EEEEENS5_IJNS4_10UnderscoreESZ_SZ_EEEEENS4_13SM90_TMA_LOADENS4_14ComposedLayoutINS4_7SwizzleILi3ELi4ELi3EEENS4_18smem_ptr_flag_bitsILi16EEENST_INS5_IJNSA_ILi8EEESG_EEENS5_IJSG_SB_EEEEEEEvNS4_8identityES12_S1C_vS1D_EENS_8epilogue10collective6detail29Sm90TmaWarpSpecializedAdapterINS1G_15DefaultEpilogueISI_SJ_SJ_NS1F_6thread17LinearCombinationISI_Li1EffLNS1K_9ScaleType4KindE0ELNS_15FloatRoundStyleE2ESI_EENS1_15EpilogueDefaultEEEEEvvEEEEvNT_6ParamsE,@"STO_CUDA_ENTRY STV_DEFAULT"
_ZN7cutlass13device_kernelINS_4gemm6kernel13GemmUniversalIN4cute5tupleIJiiiiEEENS1_10collective13CollectiveMmaINS1_34MainloopSm90TmaGmmaWarpSpecializedILi7ENS5_IJNS4_1CILi1EEESB_SB_EEENS1_35KernelTmaWarpSpecializedCooperativeEEENS5_IJNSA_ILi128EEESF_NSA_ILi64EEEEEENS_10bfloat16_tENS5_IJlSB_lEEESI_SJ_NS4_8TiledMMAINS4_8MMA_AtomIJNS4_4SM904GMMA28MMA_64x128x16_F32BF16BF16_SSILNSN_5MajorE0ELSP_0ELNSN_7ScaleInE1ELSQ_1EEEEEENS4_6LayoutINS5_IJNSA_ILi2EEESB_SB_EEENS5_IJSB_NSA_ILi0EEESW_EEEEENS5_IJNS4_10UnderscoreESZ_SZ_EEEEENS4_13SM90_TMA_LOADENS4_14ComposedLayoutINS4_7SwizzleILi3ELi4ELi3EEENS4_18smem_ptr_flag_bitsILi16EEENST_INS5_IJNSA_ILi8EEESG_EEENS5_IJSG_SB_EEEEEEEvNS4_8identityES12_S1C_vS1D_EENS_8epilogue10collective6detail29Sm90TmaWarpSpecializedAdapterINS1G_15DefaultEpilogueISI_SJ_SJ_NS1F_6thread17LinearCombinationISI_Li1EffLNS1K_9ScaleType4KindE0ELNS_15FloatRoundStyleE2ESI_EENS1_15EpilogueDefaultEEEEEvvEEEEvNT_6ParamsE:
[----:B------:R-:W0:Y:S01]  /*0000*/  LDC R1, c[0x0][0x28] ;  /* 0x00000a00ff017b82 */ /* 0x000e220000000800 */
[----:B------:R-:W1:Y:S01]  /*0010*/  S2R R3, SR_TID.X ;  /* 0x0000000000037919 */ /* 0x000e620000002100 */
[----:B------:R-:W-:Y:S01]  /*0020*/  ELECT P0, URZ, PT ;  /* 0x00000000003f782f */ /* 0x000fe20003800000 */
[----:B------:R-:W-:Y:S01]  /*0030*/  BSSY B0, `(.L_x_0) ;  /* 0x000000f000007945 */ /* 0x000fe20003800000 */
[--C-:B-1----:R-:W-:Y:S02]  /*0040*/  SHF.R.U32.HI R0, RZ, 0x5, R3.reuse ;  /* 0x00000005ff007819 */ /* 0x102fe40000011603 */
[----:B------:R-:W-:-:S03]  /*0050*/  SHF.R.U32.HI R14, RZ, 0x7, R3 ;  /* 0x00000007ff0e7819 */ /* 0x000fc60000011603 */
[----:B------:R-:W1:Y:S04]  /*0060*/  SHFL.IDX PT, R4, R0, RZ, 0x1f ;  /* 0x00001fff00047589 */ /* 0x000e6800000e0000 */
[----:B------:R2:W3:Y:S01]  /*0070*/  SHFL.IDX PT, R10, R14, RZ, 0x1f ;  /* 0x00001fff0e0a7589 */ /* 0x0004e200000e0000 */
[----:B-1----:R-:W-:-:S13]  /*0080*/  ISETP.NE.OR P0, PT, R4, RZ, !P0 ;  /* 0x000000ff0400720c */ /* 0x002fda0004705670 */
[----:B0-23--:R-:W-:Y:S05]  /*0090*/  @P0 BRA `(.L_x_1) ;  /* 0x0000000000200947 */ /* 0x00dfea0003800000 */
[----:B------:R-:W-:Y:S02]  /*00a0*/  ULDC.64 UR4, c[0x0][0x198] ;  /* 0x0000660000047ab9 */ /* 0x000fe40000000a00 */
[----:B------:R-:W-:Y:S02]  /*00b0*/  UIADD3 UR6, UP0, UR4, 0xf0, URZ ;  /* 0x000000f004067890 */ /* 0x000fe4000ff1e03f */
[----:B------:R-:W-:Y:S02]  /*00c0*/  UIADD3 UR4, UP1, UR4, 0x1f0, URZ ;  /* 0x000001f004047890 */ /* 0x000fe4000ff3e03f */
[----:B------:R-:W-:Y:S02]  /*00d0*/  UIADD3.X UR7, URZ, UR5, URZ, UP0, !UPT ;  /* 0x000000053f077290 */ /* 0x000fe400087fe43f */
[----:B------:R-:W-:-:S07]  /*00e0*/  UIADD3.X UR5, URZ, UR5, URZ, UP1, !UPT ;  /* 0x000000053f057290 */ /* 0x000fce0008ffe43f */
[----:B------:R0:W-:Y:S02]  /*00f0*/  UTMACCTL.PF [UR6] ;  /* 0x00000000060079b9 */ /* 0x0001e40008040000 */
[----:B------:R0:W-:Y:S02]  /*0100*/  UTMACCTL.PF [UR4] ;  /* 0x00000000040079b9 */ /* 0x0001e40008040000 */
[----:B0-----:R-:W-:Y:S01]  /*0110*/  NOP ;  /* 0x0000000000007918 */ /* 0x001fe20000000000 */
.L_x_1:
[----:B------:R-:W-:Y:S05]  /*0120*/  BSYNC B0 ;  /* 0x0000000000007941 */ /* 0x000fea0003800000 */
.L_x_0:
[----:B------:R-:W0:Y:S02]  /*0130*/  SHFL.IDX PT, R2, R0, RZ, 0x1f ;  /* 0x00001fff00027589 */ /* 0x000e2400000e0000 */
[----:B0-----:R-:W-:-:S13]  /*0140*/  ISETP.NE.AND P0, PT, R2, RZ, PT ;  /* 0x000000ff0200720c */ /* 0x001fda0003f05270 */
[----:B------:R-:W-:Y:S05]  /*0150*/  @P0 BRA `(.L_x_2) ;  /* 0x0000000000700947 */ /* 0x000fea0003800000 */
[----:B------:R-:W0:Y:S01]  /*0160*/  S2UR UR8, SR_CgaCtaId ;  /* 0x00000000000879c3 */ /* 0x000e220000008800 */
[----:B------:R-:W-:Y:S01]  /*0170*/  UMOV UR4, 0x400 ;  /* 0x0000040000047882 */ /* 0x000fe20000000000 */
[----:B------:R-:W-:Y:S01]  /*0180*/  UMOV UR5, 0x1 ;  /* 0x0000000100057882 */ /* 0x000fe20000000000 */
[----:B------:R-:W-:Y:S01]  /*0190*/  UMOV UR6, 0x100 ;  /* 0x0000010000067882 */ /* 0x000fe20000000000 */
[----:B------:R-:W-:Y:S01]  /*01a0*/  ELECT P0, URZ, PT ;  /* 0x00000000003f782f */ /* 0x000fe20003800000 */
[----:B------:R-:W-:-:S04]  /*01b0*/  UIADD3 UR6, -UR6, 0x100000, URZ ;  /* 0x0010000006067890 */ /* 0x000fc8000fffe13f */
[----:B------:R-:W-:Y:S02]  /*01c0*/  USHF.L.U32 UR7, UR6, 0xb, URZ ;  /* 0x0000000b06077899 */ /* 0x000fe4000800063f */
[----:B------:R-:W-:Y:S02]  /*01d0*/  USHF.L.U32 UR6, UR6, 0x1, URZ ;  /* 0x0000000106067899 */ /* 0x000fe4000800063f */
[----:B0-----:R-:W-:Y:S02]  /*01e0*/  ULEA UR8, UR8, UR4, 0x18 ;  /* 0x0000000408087291 */ /* 0x001fe4000f8ec03f */
[----:B------:R-:W-:-:S04]  /*01f0*/  UIADD3 UR4, -UR5, 0x100000, URZ ;  /* 0x0010000005047890 */ /* 0x000fc8000fffe13f */
[----:B------:R-:W-:Y:S02]  /*0200*/  USHF.L.U32 UR5, UR4, 0xb, URZ ;  /* 0x0000000b04057899 */ /* 0x000fe4000800063f */
[----:B------:R-:W-:Y:S01]  /*0210*/  USHF.L.U32 UR4, UR4, 0x1, URZ ;  /* 0x0000000104047899 */ /* 0x000fe2000800063f */
[----:B------:R-:W0:Y:S11]  /*0220*/  FENCE.VIEW.ASYNC.S ;  /* 0x00000000000073c6 */ /* 0x000e360000000000 */
[----:B0-----:R0:W1:Y:S01]  /*0230*/  SYNCS.EXCH.64 URZ, [UR8], UR4 ;  /* 0x00000004083f75b2 */ /* 0x0010620008000100 */
[----:B------:R0:W2:Y:S01]  /*0240*/  SYNCS.EXCH.64 URZ, [UR8+0x38], UR6 ;  /* 0x00003806083f75b2 */ /* 0x0000a20008000100 */
[----:B------:R0:W3:Y:S01]  /*0250*/  SYNCS.EXCH.64 URZ, [UR8+0x8], UR4 ;  /* 0x00000804083f75b2 */ /* 0x0000e20008000100 */
[----:B------:R0:W4:Y:S01]  /*0260*/  SYNCS.EXCH.64 URZ, [UR8+0x40], UR6 ;  /* 0x00004006083f75b2 */ /* 0x0001220008000100 */
[----:B------:R0:W0:Y:S01]  /*0270*/  SYNCS.EXCH.64 URZ, [UR8+0x10], UR4 ;  /* 0x00001004083f75b2 */ /* 0x0000220008000100 */
        /* <DEDUP_REMOVED lines=9> */
[----:B------:R-:W-:Y:S01]  /*0310*/  NOP ;  /* 0x0000000000007918 */ /* 0x000fe20000000000 */
.L_x_2:
[----:B------:R-:W5:Y:S01]  /*0320*/  SHFL.IDX PT, R0, R0, RZ, 0x1f ;  /* 0x00001fff00007589 */ /* 0x000f6200000e0000 */
[----:B------:R-:W-:Y:S01]  /*0330*/  ELECT P0, URZ, PT ;  /* 0x00000000003f782f */ /* 0x000fe20003800000 */
[----:B------:R-:W1:Y:S01]  /*0340*/  LDC R2, c[0x0][0x65c] ;  /* 0x00019700ff027b82 */ /* 0x000e620000000800 */
[----:B------:R-:W-:Y:S01]  /*0350*/  SHF.R.S32.HI R7, RZ, 0x1f, R4 ;  /* 0x0000001fff077819 */ /* 0x000fe20000011404 */
[----:B------:R-:W2:Y:S01]  /*0360*/  S2R R5, SR_CTAID.Y ;  /* 0x0000000000057919 */ /* 0x000ea20000002600 */
[----:B0-----:R-:W-:Y:S01]  /*0370*/  UMOV UR4, 0x20 ;  /* 0x0000002000047882 */ /* 0x001fe20000000000 */
[----:B------:R-:W-:Y:S01]  /*0380*/  NOP ;  /* 0x0000000000007918 */ /* 0x000fe20000000000 */
[----:B------:R-:W-:Y:S01]  /*0390*/  LEA.HI R7, R7, R4, RZ, 0x2 ;  /* 0x0000000407077211 */ /* 0x000fe200078f10ff */
[----:B------:R-:W0:Y:S01]  /*03a0*/  S2R R6, SR_CTAID.X ;  /* 0x0000000000067919 */ /* 0x000e220000002500 */
[----:B------:R-:W-:Y:S01]  /*03b0*/  ISETP.NE.AND P2, PT, R10, RZ, PT ;  /* 0x000000ff0a00720c */ /* 0x000fe20003f45270 */
[----:B------:R-:W-:Y:S01]  /*03c0*/  NOP ;  /* 0x0000000000007918 */ /* 0x000fe20000000000 */
[----:B------:R-:W-:-:S02]  /*03d0*/  LOP3.LUT R7, R7, 0xfffffffc, RZ, 0xc0, !PT ;  /* 0xfffffffc07077812 */ /* 0x000fc400078ec0ff */
[----:B-----5:R-:W-:Y:S02]  /*03e0*/  ISETP.NE.OR P0, PT, R0, RZ, !P0 ;  /* 0x000000ff0000720c */ /* 0x020fe40004705670 */
[----:B-1----:R-:W-:-:S04]  /*03f0*/  ISETP.NE.AND P3, PT, R2, 0x1, PT ;  /* 0x000000010200780c */ /* 0x002fc80003f65270 */
[----:B------:R-:W-:Y:S01]  /*0400*/  P2R R0, PR, RZ, 0x8 ;  /* 0x00000008ff007803 */ /* 0x000fe20000000000 */
[----:B------:R-:W-:Y:S01]  /*0410*/  IMAD.IADD R0, R4, 0x1, -R7 ;  /* 0x0000000104007824 */ /* 0x000fe200078e0a07 */
[----:B------:R-:W-:Y:S01]  /*0420*/  LOP3.LUT R4, R3, 0x7f, RZ, 0xc0, !PT ;  /* 0x0000007f03047812 */ /* 0x000fe200078ec0ff */
[----:B------:R-:W-:-:S03]  /*0430*/  IMAD.MOV.U32 R7, RZ, RZ, RZ ;  /* 0x000000ffff077224 */ /* 0x000fc600078e00ff */
[----:B------:R-:W-:Y:S01]  /*0440*/  ISETP.NE.AND P1, PT, R0, 0x3, PT ;  /* 0x000000030000780c */ /* 0x000fe20003f25270 */
[----:B------:R-:W-:Y:S01]  /*0450*/  VOTEU.ALL UP0, P0 ;  /* 0x00000000003f7886 */ /* 0x000fe20000000000 */
[----:B------:R-:W-:Y:S01]  /*0460*/  VOTEU.ALL UP1, P0 ;  /* 0x00000000003f7886 */ /* 0x000fe20000020000 */
[----:B------:R-:W0:Y:S01]  /*0470*/  @P3 LDC R17, c[0x0][0x10] ;  /* 0x00000400ff113b82 */ /* 0x000e220000000800 */
[----:B--2---:R-:W-:Y:S02]  /*0480*/  @P3 IMAD.MOV.U32 R8, RZ, RZ, R5 ;  /* 0x000000ffff083224 */ /* 0x004fe400078e0005 */
[----:B------:R-:W-:Y:S01]  /*0490*/  @!UP0 UMOV UR6, 0x400 ;  /* 0x0000040000068882 */ /* 0x000fe20000000000 */
[----:B------:R-:W-:-:S04]  /*04a0*/  @!UP0 UIADD3 UR4, -UR4, 0x100000, URZ ;  /* 0x0010000004048890 */ /* 0x000fc8000fffe13f */
[----:B------:R-:W-:Y:S02]  /*04b0*/  @!UP0 USHF.L.U32 UR5, UR4, 0xb, URZ ;  /* 0x0000000b04058899 */ /* 0x000fe4000800063f */
[----:B------:R-:W-:Y:S01]  /*04c0*/  @!UP0 USHF.L.U32 UR4, UR4, 0x1, URZ ;  /* 0x0000000104048899 */ /* 0x000fe2000800063f */
[----:B------:R-:W-:Y:S01]  /*04d0*/  @P3 IMAD.MOV.U32 R9, RZ, RZ, RZ ;  /* 0x000000ffff093224 */ /* 0x000fe200078e00ff */
[----:B------:R-:W1:Y:S08]  /*04e0*/  @!UP0 S2UR UR7, SR_CgaCtaId ;  /* 0x00000000000789c3 */ /* 0x000e700000008800 */
[----:B------:R-:W2:Y:S01]  /*04f0*/  @!P3 LDC R11, c[0x0][0xc] ;  /* 0x00000300ff0bbb82 */ /* 0x000ea20000000800 */
[----:B0-----:R-:W-:Y:S01]  /*0500*/  @P3 IMAD.WIDE.U32 R16, R6, R17, R8 ;  /* 0x0000001106103225 */ /* 0x001fe200078e0008 */
[----:B-1----:R-:W-:Y:S01]  /*0510*/  @!UP0 ULEA UR8, UR7, UR6, 0x18 ;  /* 0x0000000607088291 */ /* 0x002fe2000f8ec03f */
[----:B------:R-:W-:-:S02]  /*0520*/  VOTEU.ALL UP0, P0 ;  /* 0x00000000003f7886 */ /* 0x000fc40000000000 */
[----:B------:R-:W-:Y:S01]  /*0530*/  ULDC UR6, c[0x0][0xc] ;  /* 0x0000030000067ab9 */ /* 0x000fe20000000800 */
[----:B------:R-:W-:Y:S01]  /*0540*/  ISETP.EQ.OR P0, PT, R0, RZ, !P1 ;  /* 0x000000ff0000720c */ /* 0x000fe20004f02670 */
[----:B------:R-:W-:-:S03]  /*0550*/  ULDC UR7, c[0x0][0x10] ;  /* 0x0000040000077ab9 */ /* 0x000fc60000000800 */
[C---:B------:R-:W-:Y:S01]  /*0560*/  ISETP.EQ.AND P0, PT, R10.reuse, RZ, P0 ;  /* 0x000000ff0a00720c */ /* 0x040fe20000702270 */
[----:B------:R-:W-:Y:S02]  /*0570*/  VIADD R10, R10, 0xffffffff ;  /* 0xffffffff0a0a7836 */ /* 0x000fe40000000000 */
[----:B--2---:R-:W-:Y:S01]  /*0580*/  @!P3 IMAD.WIDE.U32 R8, R11, R5, R6 ;  /* 0x000000050b08b225 */ /* 0x004fe200078e0006 */
[----:B------:R-:W0:Y:S02]  /*0590*/  FENCE.VIEW.ASYNC.S ;  /* 0x00000000000073c6 */ /* 0x000e240000000000 */
[----:B0-----:R-:W3:Y:S01]  /*05a0*/  @!UP0 SYNCS.EXCH.64 URZ, [UR8+0x80], UR4 ;  /* 0x00008004083f85b2 */ /* 0x001ee20008000100 */
[----:B------:R-:W-:Y:S01]  /*05b0*/  SEL R18, RZ, 0x1, !P0 ;  /* 0x00000001ff127807 */ /* 0x000fe20004000000 */
[----:B------:R-:W-:Y:S01]  /*05c0*/  @P3 IMAD.MOV.U32 R11, RZ, RZ, RZ ;  /* 0x000000ffff0b3224 */ /* 0x000fe200078e00ff */
[----:B------:R-:W-:Y:S01]  /*05d0*/  ISETP.GE.U32.AND P1, PT, R10, 0x2, PT ;  /* 0x000000020a00780c */ /* 0x000fe20003f26070 */
[----:B------:R-:W-:-:S02]  /*05e0*/  @!P3 IMAD.MOV.U32 R16, RZ, RZ, R8 ;  /* 0x000000ffff10b224 */ /* 0x000fc400078e0008 */
[----:B------:R-:W-:Y:S01]  /*05f0*/  @P3 IMAD.IADD R17, R17, 0x1, R11 ;  /* 0x0000000111113824 */ /* 0x000fe200078e020b */
[----:B------:R-:W-:Y:S01]  /*0600*/  SEL R18, R18, 0x2, P1 ;  /* 0x0000000212127807 */ /* 0x000fe20000800000 */
[----:B------:R-:W-:Y:S01]  /*0610*/  @!P3 IMAD.MOV.U32 R17, RZ, RZ, R9 ;  /* 0x000000ffff11b224 */ /* 0x000fe200078e0009 */
[----:B------:R0:W3:Y:S01]  /*0620*/  @!UP1 SYNCS.EXCH.64 URZ, [UR8+0x88], UR4 ;  /* 0x00008804083f95b2 */ /* 0x0000e20008000100 */
[----:B------:R-:W-:Y:S01]  /*0630*/  NOP ;  /* 0x0000000000007918 */ /* 0x000fe20000000000 */
[----:B0-----:R-:W-:-:S03]  /*0640*/  UIMAD.WIDE.U32 UR4, UR6, UR7, URZ ;  /* 0x00000007060472a5 */ /* 0x001fc6000f8e003f */
[----:B------:R-:W-:Y:S02]  /*0650*/  ULDC UR6, c[0x0][0x14] ;  /* 0x0000050000067ab9 */ /* 0x000fe40000000800 */
[----:B------:R-:W-:Y:S02]  /*0660*/  UIMAD.WIDE.U32 UR36, UR4, UR6, URZ ;  /* 0x00000006042472a5 */ /* 0x000fe4000f8e003f */
[----:B------:R-:W-:-:S04]  /*0670*/  UIMAD UR42, UR5, UR6, URZ ;  /* 0x00000006052a72a4 */ /* 0x000fc8000f8e023f */
[----:B------:R-:W-:Y:S01]  /*0680*/  UIADD3 UR42, UR37, UR42, URZ ;  /* 0x0000002a252a7290 */ /* 0x000fe2000fffe03f */
[----:B---34-:R-:W-:Y:S06]  /*0690*/  BAR.SYNC.DEFER_BLOCKING 0x0 ;  /* 0x0000000000007b1d */ /* 0x018fec0000010000 */
[----:B------:R-:W-:Y:S05]  /*06a0*/  @!P2 BRA `(.L_x_3) ;  /* 0x0000005c00c8a947 */ /* 0x000fea0003800000 */
[----:B------:R-:W-:-:S13]  /*06b0*/  ISETP.GT.U32.AND P0, PT, R10, 0x1, PT ;  /* 0x000000010a00780c */ /* 0x000fda0003f04070 */
[----:B------:R-:W-:Y:S05]  /*06c0*/  @P0 EXIT ;  /* 0x000000000000094d */ /* 0x000fea0003800000 */
[----:B------:R-:W-:Y:S01]  /*06d0*/  ULDC.64 UR4, c[0x0][0x650] ;  /* 0x0001940000047ab9 */ /* 0x000fe20000000a00 */
[----:B------:R-:W-:Y:S01]  /*06e0*/  PRMT R0, RZ, 0x7610, R0 ;  /* 0x00007610ff007816 */ /* 0x000fe20000000000 */
[----:B------:R-:W-:Y:S01]  /*06f0*/  IMAD.MOV.U32 R101, RZ, RZ, -0x1 ;  /* 0xffffffffff657424 */ /* 0x000fe200078e00ff */
[----:B------:R-:W-:Y:S01]  /*0700*/  ISETP.GE.U32.AND P0, PT, R16, UR4, PT ;  /* 0x0000000410007c0c */ /* 0x000fe2000bf06070 */
[----:B------:R-:W-:Y:S02]  /*0710*/  IMAD.MOV.U32 R100, RZ, RZ, -0x1 ;  /* 0xffffffffff647424 */ /* 0x000fe400078e00ff */
[----:B------:R-:W-:Y:S01]  /*0720*/  IMAD.MOV.U32 R99, RZ, RZ, -0x1 ;  /* 0xffffffffff637424 */ /* 0x000fe200078e00ff */
[----:B------:R-:W-:-:S13]  /*0730*/  ISETP.GE.U32.AND.EX P0, PT, R17, UR5, PT, P0 ;  /* 0x0000000511007c0c */ /* 0x000fda000bf06100 */
[----:B------:R-:W-:Y:S05]  /*0740*/  @P0 BRA `(.L_x_4) ;  /* 0x0000000400540947 */ /* 0x000fea0003800000 */
[----:B------:R-:W0:Y:S01]  /*0750*/  LDC.64 R20, c[0x0][0x628] ;  /* 0x00018a00ff147b82 */ /* 0x000e220000000a00 */
[----:B------:R-:W-:Y:S02]  /*0760*/  IMAD.MOV.U32 R8, RZ, RZ, R16 ;  /* 0x000000ffff087224 */ /* 0x000fe400078e0010 */
[----:B------:R-:W-:-:S05]  /*0770*/  IMAD.MOV.U32 R9, RZ, RZ, R17 ;  /* 0x000000ffff097224 */ /* 0x000fca00078e0011 */
[----:B------:R-:W1:Y:S08]  /*0780*/  LDC R0, c[0x0][0x630] ;  /* 0x00018c00ff007b82 */ /* 0x000e700000000800 */
[----:B------:R-:W2:Y:S01]  /*0790*/  LDC.64 R22, c[0x0][0x620] ;  /* 0x00018800ff167b82 */ /* 0x000ea20000000a00 */
[----:B0-----:R-:W-:-:S04]  /*07a0*/  ISETP.NE.U32.AND P0, PT, R20, RZ, PT ;  /* 0x000000ff1400720c */ /* 0x001fc80003f05070 */
[----:B------:R-:W-:-:S13]  /*07b0*/  ISETP.NE.AND.EX P0, PT, R21, RZ, PT, P0 ;  /* 0x000000ff1500720c */ /* 0x000fda0003f05300 */
[----:B-12---:R-:W-:Y:S05]  /*07c0*/  @!P0 BRA `(.L_x_5) ;  /* 0x0000000000288947 */ /* 0x006fea0003800000 */
[----:B------:R-:W0:Y:S02]  /*07d0*/  LDC R13, c[0x0][0x634] ;  /* 0x00018d00ff0d7b82 */ /* 0x000e240000000800 */
[----:B0-----:R-:W-:-:S05]  /*07e0*/  IADD3 R13, P0, R16, R13, RZ ;  /* 0x0000000d100d7210 */ /* 0x001fca0007f1e0ff */
[----:B------:R-:W-:-:S04]  /*07f0*/  IMAD.X R15, RZ, RZ, R17, P0 ;  /* 0x000000ffff0f7224 */ /* 0x000fc800000e0611 */
[----:B------:R-:W-:-:S04]  /*0800*/  IMAD.WIDE.U32 R8, R15, R20, RZ ;  /* 0x000000140f087225 */ /* 0x000fc800078e00ff */
[----:B------:R-:W-:-:S04]  /*0810*/  IMAD.WIDE.U32 R10, P0, R13, R21, R8 ;  /* 0x000000150d0a7225 */ /* 0x000fc80007800008 */
[----:B------:R-:W-:-:S04]  /*0820*/  IMAD.WIDE.U32 R8, R13, R20, RZ ;  /* 0x000000140d087225 */ /* 0x000fc800078e00ff */
[----:B------:R-:W-:Y:S01]  /*0830*/  IMAD.X R13, RZ, RZ, RZ, P0 ;  /* 0x000000ffff0d7224 */ /* 0x000fe200000e06ff */
[----:B------:R-:W-:Y:S01]  /*0840*/  IADD3 RZ, P0, R9, R10, RZ ;  /* 0x0000000a09ff7210 */ /* 0x000fe20007f1e0ff */
[----:B------:R-:W-:-:S04]  /*0850*/  IMAD.MOV.U32 R12, RZ, RZ, R11 ;  /* 0x000000ffff0c7224 */ /* 0x000fc800078e000b */
[----:B------:R-:W-:-:S08]  /*0860*/  IMAD.WIDE.U32.X R8, R15, R21, R12, P0 ;  /* 0x000000150f087225 */ /* 0x000fd000000e040c */
.L_x_5:
[-CC-:B------:R-:W-:Y:S01]  /*0870*/  SHF.R.U64 R99, R8, R0.reuse, R9.reuse ;  /* 0x0000000008637219 */ /* 0x180fe20000001209 */
[----:B------:R-:W0:Y:S01]  /*0880*/  LDC R12, c[0x0][0x618] ;  /* 0x00018600ff0c7b82 */ /* 0x000e220000000800 */
[----:B------:R-:W-:Y:S01]  /*0890*/  SHF.R.U32.HI R7, RZ, R0, R9 ;  /* 0x00000000ff077219 */ /* 0x000fe20000011609 */
[----:B------:R-:W-:Y:S01]  /*08a0*/  ULDC UR4, c[0x0][0x150] ;  /* 0x0000540000047ab9 */ /* 0x000fe20000000800 */
[----:B------:R-:W-:Y:S02]  /*08b0*/  IADD3 R11, P0, RZ, -R99, RZ ;  /* 0x80000063ff0b7210 */ /* 0x000fe40007f1e0ff */
[----:B------:R-:W-:-:S03]  /*08c0*/  I2FP.F32.U32 R0, R6 ;  /* 0x0000000600007245 */ /* 0x000fc60000201000 */
[----:B------:R-:W1:Y:S01]  /*08d0*/  LDC.64 R30, c[0x0][0x640] ;  /* 0x00019000ff1e7b82 */ /* 0x000e620000000a00 */
[----:B------:R-:W-:Y:S02]  /*08e0*/  IMAD.X R13, RZ, RZ, ~R7, P0 ;  /* 0x000000ffff0d7224 */ /* 0x000fe400000e0e07 */
[----:B------:R-:W-:Y:S01]  /*08f0*/  FMUL R0, R0, UR4 ;  /* 0x0000000400007c20 */ /* 0x000fe20008400000 */
[----:B------:R-:W-:Y:S01]  /*0900*/  IMAD.WIDE.U32 R8, R11, R22, R16 ;  /* 0x000000160b087225 */ /* 0x000fe200078e0010 */
[----:B------:R-:W-:-:S03]  /*0910*/  ULDC UR4, c[0x0][0x154] ;  /* 0x0000550000047ab9 */ /* 0x000fc60000000800 */
[----:B------:R-:W-:Y:S01]  /*0920*/  IMAD R10, R13, R22, RZ ;  /* 0x000000160d0a7224 */ /* 0x000fe200078e02ff */
[----:B------:R-:W2:Y:S01]  /*0930*/  LDC R7, c[0x0][0x144] ;  /* 0x00005100ff077b82 */ /* 0x000ea20000000800 */
[----:B------:R-:W3:Y:S02]  /*0940*/  F2I.U32.TRUNC.NTZ R0, R0 ;  /* 0x0000000000007305 */ /* 0x000ee4000020f000 */
[----:B------:R-:W-:-:S04]  /*0950*/  IMAD R11, R11, R23, R10 ;  /* 0x000000170b0b7224 */ /* 0x000fc800078e020a */
[----:B------:R-:W-:Y:S01]  /*0960*/  IMAD.IADD R9, R9, 0x1, R11 ;  /* 0x0000000109097824 */ /* 0x000fe200078e020b */
[----:B------:R-:W4:Y:S01]  /*0970*/  LDC R24, c[0x0][0x608] ;  /* 0x00018200ff187b82 */ /* 0x000f220000000800 */
[----:B------:R-:W-:-:S03]  /*0980*/  IMAD.MOV.U32 R11, RZ, RZ, -0x1 ;  /* 0xffffffffff0b7424 */ /* 0x000fc600078e00ff */
[-CC-:B0-----:R-:W-:Y:S02]  /*0990*/  SHF.R.U64 R22, R8, R12.reuse, R9.reuse ;  /* 0x0000000c08167219 */ /* 0x181fe40000001209 */
[----:B------:R-:W-:Y:S02]  /*09a0*/  I2FP.F32.U32 R8, R5 ;  /* 0x0000000500087245 */ /* 0x000fe40000201000 */
[----:B------:R-:W0:Y:S01]  /*09b0*/  LDC R28, c[0x0][0x658] ;  /* 0x00019600ff1c7b82 */ /* 0x000e220000000800 */
[----:B-1----:R-:W-:Y:S01]  /*09c0*/  ISETP.NE.U32.AND P0, PT, R30, RZ, PT ;  /* 0x000000ff1e00720c */ /* 0x002fe20003f05070 */
[----:B---3--:R-:W-:Y:S02]  /*09d0*/  IMAD.MOV R10, RZ, RZ, -R0 ;  /* 0x000000ffff0a7224 */ /* 0x008fe400078e0a00 */
[----:B------:R-:W-:Y:S01]  /*09e0*/  FMUL R8, R8, UR4 ;  /* 0x0000000408087c20 */ /* 0x000fe20008400000 */
[----:B------:R-:W-:Y:S02]  /*09f0*/  SHF.R.U32.HI R9, RZ, R12, R9 ;  /* 0x0000000cff097219 */ /* 0x000fe40000011609 */
[----:B------:R-:W-:Y:S01]  /*0a00*/  ISETP.NE.AND.EX P0, PT, R31, RZ, PT, P0 ;  /* 0x000000ff1f00720c */ /* 0x000fe20003f05300 */
[----:B------:R1:W3:Y:S01]  /*0a10*/  F2I.U32.TRUNC.NTZ R15, R8 ;  /* 0x00000008000f7305 */ /* 0x0002e2000020f000 */
[----:B------:R-:W1:Y:S01]  /*0a20*/  LDC R20, c[0x0][0x148] ;  /* 0x00005200ff147b82 */ /* 0x000e620000000800 */
[----:B--2---:R-:W-:-:S07]  /*0a30*/  IMAD R0, R7, R10, R6 ;  /* 0x0000000a07007224 */ /* 0x004fce00078e0206 */
[----:B------:R-:W2:Y:S01]  /*0a40*/  LDC R26, c[0x0][0x600] ;  /* 0x00018000ff1a7b82 */ /* 0x000ea20000000800 */
[-CC-:B----4-:R-:W-:Y:S02]  /*0a50*/  SHF.R.U64 R32, R22, R24.reuse, R9.reuse ;  /* 0x0000001816207219 */ /* 0x190fe40000001209 */
[----:B------:R-:W-:Y:S01]  /*0a60*/  SHF.R.U32.HI R7, RZ, R24, R9 ;  /* 0x00000018ff077219 */ /* 0x000fe20000011609 */
[----:B------:R-:W-:-:S04]  /*0a70*/  IMAD.MOV.U32 R9, RZ, RZ, 0x1 ;  /* 0x00000001ff097424 */ /* 0x000fc800078e00ff */
[----:B------:R-:W4:Y:S01]  /*0a80*/  LDC R21, c[0x0][0x648] ;  /* 0x00019200ff157b82 */ /* 0x000f220000000800 */
[-C--:B0-----:R-:W-:Y:S02]  /*0a90*/  SHF.L.U32 R6, R11, R28.reuse, RZ ;  /* 0x0000001c0b067219 */ /* 0x081fe400000006ff */
[--C-:B------:R-:W-:Y:S02]  /*0aa0*/  SHF.R.U64 R24, R32, R28, R7.reuse ;  /* 0x0000001c20187219 */ /* 0x100fe40000001207 */
[----:B------:R-:W-:Y:S02]  /*0ab0*/  LOP3.LUT R13, RZ, R6, RZ, 0x33, !PT ;  /* 0x00000006ff0d7212 */ /* 0x000fe400078e33ff */
[-C--:B------:R-:W-:Y:S01]  /*0ac0*/  SHF.R.U32.HI R7, RZ, R28.reuse, R7 ;  /* 0x0000001cff077219 */ /* 0x080fe20000011607 */
[----:B------:R-:W0:Y:S01]  /*0ad0*/  LDC R23, c[0x0][0x638] ;  /* 0x00018e00ff177b82 */ /* 0x000e220000000800 */
[----:B------:R-:W-:Y:S01]  /*0ae0*/  SHF.L.U32 R12, R9, R28, RZ ;  /* 0x0000001c090c7219 */ /* 0x000fe200000006ff */
[----:B------:R-:W-:-:S06]  /*0af0*/  IMAD.MOV.U32 R6, RZ, RZ, R24 ;  /* 0x000000ffff067224 */ /* 0x000fcc00078e0018 */
[----:B------:R-:W0:Y:S01]  /*0b00*/  LDC R101, c[0x0][0x610] ;  /* 0x00018400ff657b82 */ /* 0x000e220000000800 */
[----:B-1-3--:R-:W-:Y:S05]  /*0b10*/  @!P0 BRA `(.L_x_6) ;  /* 0x0000000000288947 */ /* 0x00afea0003800000 */
[----:B------:R-:W1:Y:S02]  /*0b20*/  LDC R11, c[0x0][0x64c] ;  /* 0x00019300ff0b7b82 */ /* 0x000e640000000800 */
[----:B-1----:R-:W-:-:S05]  /*0b30*/  IADD3 R11, P0, R24, R11, RZ ;  /* 0x0000000b180b7210 */ /* 0x002fca0007f1e0ff */
        /* <DEDUP_REMOVED lines=8> */
.L_x_6:
[----:B----4-:R-:W-:Y:S01]  /*0bc0*/  SHF.R.U64 R6, R6, R21, R7 ;  /* 0x0000001506067219 */ /* 0x010fe20000001207 */
[----:B--2---:R-:W-:Y:S01]  /*0bd0*/  VIADD R7, R26, 0xffffffff ;  /* 0xffffffff1a077836 */ /* 0x004fe20000000000 */
[----:B------:R-:W-:Y:S01]  /*0be0*/  LOP3.LUT R13, R32, R13, RZ, 0xc0, !PT ;  /* 0x0000000d200d7212 */ /* 0x000fe200078ec0ff */
[----:B------:R-:W-:Y:S02]  /*0bf0*/  IMAD.MOV R15, RZ, RZ, -R15 ;  /* 0x000000ffff0f7224 */ /* 0x000fe400078e0a0f */
[----:B------:R-:W-:Y:S02]  /*0c00*/  IMAD.MOV R8, RZ, RZ, -R6 ;  /* 0x000000ffff087224 */ /* 0x000fe400078e0a06 */
[----:B------:R-:W-:Y:S01]  /*0c10*/  IMAD R13, R12, R6, R13 ;  /* 0x000000060c0d7224 */ /* 0x000fe200078e020d */
[----:B------:R-:W-:Y:S01]  /*0c20*/  LOP3.LUT R6, R22, R7, RZ, 0xc0, !PT ;  /* 0x0000000716067212 */ /* 0x000fe200078ec0ff */
[----:B------:R-:W-:Y:S02]  /*0c30*/  @P3 IMAD R0, R20, R15, R5 ;  /* 0x0000000f14003224 */ /* 0x000fe400078e0205 */
[----:B0-----:R-:W-:-:S02]  /*0c40*/  IMAD R5, R8, R23, R24 ;  /* 0x0000001708057224 */ /* 0x001fc400078e0218 */
[----:B------:R-:W-:Y:S02]  /*0c50*/  IMAD R101, R13, R101, R0 ;  /* 0x000000650d657224 */ /* 0x000fe400078e0200 */
[----:B------:R-:W-:Y:S02]  /*0c60*/  IMAD R6, R5, R26, R6 ;  /* 0x0000001a05067224 */ /* 0x000fe400078e0206 */
[----:B------:R-:W-:-:S03]  /*0c70*/  IMAD.MOV.U32 R0, RZ, RZ, 0x1 ;  /* 0x00000001ff007424 */ /* 0x000fc600078e00ff */
[----:B------:R-:W-:Y:S02]  /*0c80*/  SEL R100, R6, R101, !P3 ;  /* 0x0000006506647207 */ /* 0x000fe40005800000 */
[----:B------:R-:W-:-:S07]  /*0c90*/  SEL R101, R101, R6, !P3 ;  /* 0x0000000665657207 */ /* 0x000fce0005800000 */
.L_x_4:
[----:B------:R-:W-:-:S08]  /*0ca0*/  NOP ;  /* 0x0000000000007918 */ /* 0x000fd00000000000 */
[----:B------:R-:W0:Y:S02]  /*0cb0*/  USETMAXREG.TRY_ALLOC.CTAPOOL UP0, 0xe8 ;  /* 0x000000e8000079c8 */ /* 0x000e240008000600 */
[----:B0-----:R-:W-:-:S13]  /*0cc0*/  PLOP3.LUT P0, PT, PT, PT, UP0, 0x80, 0x0 ;  /* 0x000000000000781c */ /* 0x001fda0003f0f008 */
[----:B------:R-:W-:Y:S05]  /*0cd0*/  @!P0 BRA `(.L_x_4) ;  /* 0xfffffffc00f08947 */ /* 0x000fea000383ffff */
[----:B------:R-:W-:Y:S01]  /*0ce0*/  ULDC.64 UR4, c[0x0][0x598] ;  /* 0x0001660000047ab9 */ /* 0x000fe20000000a00 */
[----:B------:R-:W-:Y:S01]  /*0cf0*/  ULDC.64 UR38, c[0x0][0x208] ;  /* 0x0000820000267ab9 */ /* 0x000fe20000000a00 */
[----:B------:R-:W-:-:S04]  /*0d00*/  ISETP.NE.U32.AND P0, PT, RZ, UR4, PT ;  /* 0x00000004ff007c0c */ /* 0x000fc8000bf05070 */
[----:B------:R-:W-:-:S13]  /*0d10*/  ISETP.NE.AND.EX P0, PT, RZ, UR5, PT, P0 ;  /* 0x00000005ff007c0c */ /* 0x000fda000bf05300 */
[----:B------:R-:W-:Y:S05]  /*0d20*/  @!P0 BRA `(.L_x_7) ;  /* 0x00000000001c8947 */ /* 0x000fea0003800000 */
[----:B------:R-:W0:Y:S02]  /*0d30*/  LDC.64 R6, c[0x0][0x598] ;  /* 0x00016600ff067b82 */ /* 0x000e240000000a00 */
[----:B0-----:R-:W2:Y:S02]  /*0d40*/  LDG.E.64 R6, desc[UR38][R6.64] ;  /* 0x0000002606067981 */ /* 0x001ea4000c1e1b00 */
[----:B--2---:R-:W-:-:S04]  /*0d50*/  ISETP.NE.U32.AND P0, PT, R6, RZ, PT ;  /* 0x000000ff0600720c */ /* 0x004fc80003f05070 */
[----:B------:R-:W-:-:S13]  /*0d60*/  ISETP.NE.AND.EX P0, PT, R7, RZ, PT, P0 ;  /* 0x000000ff0700720c */ /* 0x000fda0003f05300 */
[----:B------:R-:W-:Y:S05]  /*0d70*/  @!P0 BRA `(.L_x_7) ;  /* 0x0000000000088947 */ /* 0x000fea0003800000 */
[----:B------:R0:W5:Y:S01]  /*0d80*/  LD.E R19, desc[UR38][R6.64] ;  /* 0x0000002606137980 */ /* 0x000162000c101900 */
[----:B------:R-:W-:Y:S05]  /*0d90*/  BRA `(.L_x_8) ;  /* 0x0000000000247947 */ /* 0x000fea0003800000 */
.L_x_7:
[----:B------:R-:W-:Y:S02]  /*0da0*/  ULDC.64 UR4, c[0x0][0x588] ;  /* 0x0001620000047ab9 */ /* 0x000fe40000000a00 */
[----:B------:R-:W-:-:S04]  /*0db0*/  ISETP.NE.U32.AND P0, PT, RZ, UR4, PT ;  /* 0x00000004ff007c0c */ /* 0x000fc8000bf05070 */
[----:B------:R-:W-:-:S13]  /*0dc0*/  ISETP.NE.AND.EX P0, PT, RZ, UR5, PT, P0 ;  /* 0x00000005ff007c0c */ /* 0x000fda000bf05300 */
[----:B------:R-:W-:Y:S05]  /*0dd0*/  @!P0 BRA `(.L_x_9) ;  /* 0x00000000000c8947 */ /* 0x000fea0003800000 */
[----:B------:R-:W0:Y:S02]  /*0de0*/  LDC.64 R6, c[0x0][0x588] ;  /* 0x00016200ff067b82 */ /* 0x000e240000000a00 */
[----:B0-----:R1:W5:Y:S01]  /*0df0*/  LDG.E R19, desc[UR38][R6.64] ;  /* 0x0000002606137981 */ /* 0x001362000c1e1900 */
[----:B------:R-:W-:Y:S05]  /*0e00*/  BRA `(.L_x_8) ;  /* 0x0000000000087947 */ /* 0x000fea0003800000 */
.L_x_9:
[----:B------:R-:W-:Y:S02]  /*0e10*/  ULDC UR4, c[0x0][0x580] ;  /* 0x0001600000047ab9 */ /* 0x000fe40000000800 */
[----:B------:R-:W-:-:S07]  /*0e20*/  IMAD.U32 R19, RZ, RZ, UR4 ;  /* 0x00000004ff137e24 */ /* 0x000fce000f8e00ff */
.L_x_8:
[----:B------:R-:W-:Y:S02]  /*0e30*/  ULDC.64 UR4, c[0x0][0x5a0] ;  /* 0x0001680000047ab9 */ /* 0x000fe40000000a00 */
[----:B------:R-:W-:-:S04]  /*0e40*/  ISETP.NE.U32.AND P0, PT, RZ, UR4, PT ;  /* 0x00000004ff007c0c */ /* 0x000fc8000bf05070 */
[----:B------:R-:W-:-:S13]  /*0e50*/  ISETP.NE.AND.EX P0, PT, RZ, UR5, PT, P0 ;  /* 0x00000005ff007c0c */ /* 0x000fda000bf05300 */
[----:B------:R-:W-:Y:S05]  /*0e60*/  @!P0 BRA `(.L_x_10) ;  /* 0x00000000001c8947 */ /* 0x000fea0003800000 */
[----:B01----:R-:W0:Y:S02]  /*0e70*/  LDC.64 R6, c[0x0][0x5a0] ;  /* 0x00016800ff067b82 */ /* 0x003e240000000a00 */
[----:B0-----:R-:W2:Y:S02]  /*0e80*/  LDG.E.64 R6, desc[UR38][R6.64] ;  /* 0x0000002606067981 */ /* 0x001ea4000c1e1b00 */
[----:B--2---:R-:W-:-:S04]  /*0e90*/  ISETP.NE.U32.AND P0, PT, R6, RZ, PT ;  /* 0x000000ff0600720c */ /* 0x004fc80003f05070 */
[----:B------:R-:W-:-:S13]  /*0ea0*/  ISETP.NE.AND.EX P0, PT, R7, RZ, PT, P0 ;  /* 0x000000ff0700720c */ /* 0x000fda0003f05300 */
[----:B------:R-:W-:Y:S05]  /*0eb0*/  @!P0 BRA `(.L_x_10) ;  /* 0x0000000000088947 */ /* 0x000fea0003800000 */
[----:B------:R0:W5:Y:S01]  /*0ec0*/  LD.E R88, desc[UR38][R6.64] ;  /* 0x0000002606587980 */ /* 0x000162000c101900 */
[----:B------:R-:W-:Y:S05]  /*0ed0*/  BRA `(.L_x_11) ;  /* 0x0000000000247947 */ /* 0x000fea0003800000 */
.L_x_10:
[----:B------:R-:W-:Y:S02]  /*0ee0*/  ULDC.64 UR4, c[0x0][0x590] ;  /* 0x0001640000047ab9 */ /* 0x000fe40000000a00 */
[----:B------:R-:W-:-:S04]  /*0ef0*/  ISETP.NE.U32.AND P0, PT, RZ, UR4, PT ;  /* 0x00000004ff007c0c */ /* 0x000fc8000bf05070 */
[----:B------:R-:W-:-:S13]  /*0f00*/  ISETP.NE.AND.EX P0, PT, RZ, UR5, PT, P0 ;  /* 0x00000005ff007c0c */ /* 0x000fda000bf05300 */
[----:B------:R-:W-:Y:S05]  /*0f10*/  @!P0 BRA `(.L_x_12) ;  /* 0x00000000000c8947 */ /* 0x000fea0003800000 */
[----:B------:R-:W2:Y:S02]  /*0f20*/  LDC.64 R88, c[0x0][0x590] ;  /* 0x00016400ff587b82 */ /* 0x000ea40000000a00 */
[----:B--2---:R2:W5:Y:S01]  /*0f30*/  LDG.E R88, desc[UR38][R88.64] ;  /* 0x0000002658587981 */ /* 0x004562000c1e1900 */
[----:B------:R-:W-:Y:S05]  /*0f40*/  BRA `(.L_x_11) ;  /* 0x0000000000087947 */ /* 0x000fea0003800000 */
.L_x_12:
[----:B------:R-:W-:Y:S02]  /*0f50*/  ULDC UR4, c[0x0][0x584] ;  /* 0x0001610000047ab9 */ /* 0x000fe40000000800 */
[----:B------:R-:W-:-:S07]  /*0f60*/  IMAD.U32 R88, RZ, RZ, UR4 ;  /* 0x00000004ff587e24 */ /* 0x000fce000f8e00ff */
.L_x_11:
[----:B------:R-:W-:-:S13]  /*0f70*/  LOP3.LUT P0, RZ, R0, 0xff, RZ, 0xc0, !PT ;  /* 0x000000ff00ff7812 */ /* 0x000fda000780c0ff */
[----:B------:R-:W-:Y:S05]  /*0f80*/  @!P0 EXIT ;  /* 0x000000000000894d */ /* 0x000fea0003800000 */
[----:B------:R-:W3:Y:S01]  /*0f90*/  LDC R90, c[0x0][0x658] ;  /* 0x00019600ff5a7b82 */ /* 0x000ee20000000800 */
[----:B------:R-:W-:Y:S01]  /*0fa0*/  ULDC.64 UR6, c[0x0][0x288] ;  /* 0x0000a20000067ab9 */ /* 0x000fe20000000a00 */
[----:B------:R-:W-:Y:S01]  /*0fb0*/  LOP3.LUT R14, R14, 0x1, RZ, 0xc0, !PT ;  /* 0x000000010e0e7812 */ /* 0x000fe200078ec0ff */
[----:B------:R-:W-:Y:S01]  /*0fc0*/  UIADD3 UR4, UR7, 0x3f, URZ ;  /* 0x0000003f07047890 */ /* 0x000fe2000fffe03f */
[----:B------:R-:W-:Y:S01]  /*0fd0*/  SHF.R.U32.HI R0, RZ, 0x2, R3 ;  /* 0x00000002ff007819 */ /* 0x000fe20000011603 */
[----:B01----:R-:W-:Y:S01]  /*0fe0*/  IMAD.MOV.U32 R7, RZ, RZ, -0x1 ;  /* 0xffffffffff077424 */ /* 0x003fe200078e00ff */
[----:B------:R-:W-:Y:S01]  /*0ff0*/  SHF.R.U32.HI R4, RZ, 0x1, R4 ;  /* 0x00000001ff047819 */ /* 0x000fe20000011604 */
[----:B------:R-:W-:Y:S01]  /*1000*/  USHF.R.S32.HI UR5, URZ, 0x1f, UR4 ;  /* 0x0000001f3f057899 */ /* 0x000fe20008011404 */
[----:B------:R-:W0:Y:S01]  /*1010*/  LDC.64 R92, c[0x0][0x5c8] ;  /* 0x00017200ff5c7b82 */ /* 0x000e220000000a00 */
[----:B------:R-:W-:Y:S01]  /*1020*/  IMAD.SHL.U32 R5, R14, 0x40, RZ ;  /* 0x000000400e057824 */ /* 0x000fe200078e00ff */
[----:B------:R-:W-:Y:S01]  /*1030*/  LOP3.LUT R0, R0, 0x7, RZ, 0xc0, !PT ;  /* 0x0000000700007812 */ /* 0x000fe200078ec0ff */
[----:B------:R-:W-:Y:S01]  /*1040*/  ULEA.HI UR5, UR5, UR4, URZ, 0x6 ;  /* 0x0000000405057291 */ /* 0x000fe2000f8f303f */
[----:B------:R-:W-:Y:S01]  /*1050*/  LOP3.LUT R23, R4, 0x30, RZ, 0xc0, !PT ;  /* 0x0000003004177812 */ /* 0x000fe200078ec0ff */
[----:B------:R-:W-:Y:S01]  /*1060*/  IMAD.MOV.U32 R9, RZ, RZ, 0x1 ;  /* 0x00000001ff097424 */ /* 0x000fe200078e00ff */
[--C-:B------:R-:W-:Y:S01]  /*1070*/  LOP3.LUT R22, R5, 0x40, R0.reuse, 0xe2, !PT ;  /* 0x0000004005167812 */ /* 0x100fe200078ee200 */
[----:B------:R-:W-:Y:S01]  /*1080*/  USHF.R.S32.HI UR43, URZ, 0x6, UR5 ;  /* 0x000000063f2b7899 */ /* 0x000fe20008011405 */
[----:B------:R-:W1:Y:S01]  /*1090*/  LDC R95, c[0x0][0x600] ;  /* 0x00018000ff5f7b82 */ /* 0x000e620000000800 */
[-C--:B------:R-:W-:Y:S01]  /*10a0*/  IADD3 R5, RZ, -R23.reuse, -R0 ;  /* 0x80000017ff057210 */ /* 0x080fe20007ffe800 */
[----:B------:R-:W-:Y:S01]  /*10b0*/  IMAD.U32 R6, RZ, RZ, UR6 ;  /* 0x00000006ff067e24 */ /* 0x000fe2000f8e00ff */
[C---:B--2---:R-:W-:Y:S01]  /*10c0*/  LOP3.LUT R89, R3.reuse, 0x3, RZ, 0xc0, !PT ;  /* 0x0000000303597812 */ /* 0x044fe200078ec0ff */
[----:B------:R-:W-:Y:S01]  /*10d0*/  UISETP.LT.AND UP0, UPT, UR43, 0x1, UPT ;  /* 0x000000012b00788c */ /* 0x000fe2000bf01270 */
[----:B------:R-:W-:Y:S01]  /*10e0*/  LOP3.LUT R94, R3, 0x80, RZ, 0xc0, !PT ;  /* 0x00000080035e7812 */ /* 0x000fe200078ec0ff */
[----:B------:R-:W-:Y:S01]  /*10f0*/  IMAD R5, R14, -0x40, R5 ;  /* 0xffffffc00e057824 */ /* 0x000fe200078e0205 */
[----:B------:R-:W-:Y:S01]  /*1100*/  ULDC UR4, c[0x0][0x284] ;  /* 0x0000a10000047ab9 */ /* 0x000fe20000000800 */
[-C--:B---3--:R-:W-:Y:S01]  /*1110*/  SHF.L.U32 R7, R7, R90.reuse, RZ ;  /* 0x0000005a07077219 */ /* 0x088fe200000006ff */
[----:B------:R-:W-:Y:S01]  /*1120*/  USEL UR44, UR43, 0x1, UP0 ;  /* 0x000000012b2c7887 */ /* 0x000fe20008000000 */
[----:B------:R-:W-:Y:S01]  /*1130*/  LOP3.LUT R22, R22, R23, RZ, 0xfc, !PT ;  /* 0x0000001716167212 */ /* 0x000fe200078efcff */
[----:B------:R-:W-:Y:S01]  /*1140*/  IMAD R89, R89, -0x2, R6 ;  /* 0xfffffffe59597824 */ /* 0x000fe200078e0206 */
[----:B------:R-:W-:Y:S01]  /*1150*/  SHF.L.U32 R90, R9, R90, RZ ;  /* 0x0000005a095a7219 */ /* 0x000fe200000006ff */
[----:B------:R-:W-:Y:S01]  /*1160*/  VIADD R97, R5, UR4 ;  /* 0x0000000405617c36 */ /* 0x000fe20008000000 */
[----:B------:R-:W-:Y:S01]  /*1170*/  LOP3.LUT R98, R18, 0x1, RZ, 0xfc, !PT ;  /* 0x0000000112627812 */ /* 0x000fe200078efcff */
[----:B------:R-:W-:Y:S01]  /*1180*/  IMAD.MOV.U32 R23, RZ, RZ, RZ ;  /* 0x000000ffff177224 */ /* 0x000fe200078e00ff */
[C---:B0-----:R-:W-:Y:S01]  /*1190*/  SHF.L.U64.HI R91, R92.reuse, 0x3, R93 ;  /* 0x000000035c5b7819 */ /* 0x041fe2000001025d */
[----:B------:R-:W-:Y:S01]  /*11a0*/  IMAD.SHL.U32 R92, R92, 0x8, RZ ;  /* 0x000000085c5c7824 */ /* 0x000fe200078e00ff */
[----:B------:R-:W-:Y:S01]  /*11b0*/  SHF.R.U32.HI R94, RZ, 0x7, R94 ;  /* 0x00000007ff5e7819 */ /* 0x000fe2000001165e */
[----:B------:R-:W-:Y:S01]  /*11c0*/  IMAD.SHL.U32 R93, R3, 0x2, RZ ;  /* 0x00000002035d7824 */ /* 0x000fe200078e00ff */
[----:B------:R-:W-:Y:S01]  /*11d0*/  LOP3.LUT R96, RZ, R7, RZ, 0x33, !PT ;  /* 0x00000007ff607212 */ /* 0x000fe200078e33ff */
[----:B------:R-:W-:Y:S01]  /*11e0*/  UIADD3 UR44, UR43, -UR44, URZ ;  /* 0x8000002c2b2c7290 */ /* 0x000fe2000fffe03f */
[----:B------:R-:W-:Y:S01]  /*11f0*/  UMOV UR40, URZ ;  /* 0x0000003f00287c82 */ /* 0x000fe20008000000 */
[----:B-1----:R-:W-:Y:S01]  /*1200*/  VIADD R95, R95, 0xffffffff ;  /* 0xffffffff5f5f7836 */ /* 0x002fe20000000000 */
[----:B------:R-:W-:-:S09]  /*1210*/  UMOV UR41, URZ ;  /* 0x0000003f00297c82 */ /* 0x000fd20008000000 */
.L_x_158:
[----:B0-----:R-:W0:Y:S01]  /*1220*/  SHFL.IDX PT, R0, R94, RZ, 0x1f ;  /* 0x00001fff5e007589 */ /* 0x001e2200000e0000 */
[----:B-1----:R-:W1:Y:S01]  /*1230*/  S2UR UR7, SR_CgaCtaId ;  /* 0x00000000000779c3 */ /* 0x002e620000008800 */
[----:B------:R-:W-:Y:S01]  /*1240*/  UMOV UR6, 0x400 ;  /* 0x0000040000067882 */ /* 0x000fe20000000000 */
[----:B0-----:R-:W-:Y:S01]  /*1250*/  R2UR UR4, R0 ;  /* 0x00000000000472ca */ /* 0x001fe200000e0000 */
[----:B-1----:R-:W-:-:S12]  /*1260*/  ULEA UR46, UR7, UR6, 0x18 ;  /* 0x00000006072e7291 */ /* 0x002fd8000f8ec03f */
[----:B------:R-:W-:-:S04]  /*1270*/  ULEA.HI UR5, UR4, UR4, URZ, 0x1 ;  /* 0x0000000404057291 */ /* 0x000fc8000f8f083f */
[----:B------:R-:W-:-:S04]  /*1280*/  ULOP3.LUT UR5, UR5, 0x7fffe, URZ, 0xc0, !UPT ;  /* 0x0007fffe05057892 */ /* 0x000fc8000f8ec03f */
[----:B------:R-:W-:-:S03]  /*1290*/  UIADD3 UR5, UR4, -UR5, URZ ;  /* 0x8000000504057290 */ /* 0x000fc6000fffe03f */
[----:B------:R-:W-:Y:S01]  /*12a0*/  ULDC UR4, c[0x0][0x28c] ;  /* 0x0000a30000047ab9 */ /* 0x000fe20000000800 */
[----:B------:R-:W-:Y:S01]  /*12b0*/  ULEA UR5, UR5, UR46, 0xd ;  /* 0x0000002e05057291 */ /* 0x000fe2000f8e683f */
[----:B------:R-:W-:-:S03]  /*12c0*/  ISETP.LT.AND P0, PT, RZ, UR4, PT ;  /* 0x00000004ff007c0c */ /* 0x000fc6000bf01270 */
[----:B------:R-:W-:-:S04]  /*12d0*/  UIADD3 UR5, UR5, 0x180, URZ ;  /* 0x0000018005057890 */ /* 0x000fc8000fffe03f */
[----:B------:R-:W-:-:S04]  /*12e0*/  USHF.R.U32.HI UR5, URZ, 0x4, UR5 ;  /* 0x000000043f057899 */ /* 0x000fc80008011605 */
[----:B------:R-:W-:-:S04]  /*12f0*/  ULOP3.LUT UR5, UR5, 0x3fff, URZ, 0xc0, !UPT ;  /* 0x00003fff05057892 */ /* 0x000fc8000f8ec03f */
[----:B------:R-:W-:Y:S01]  /*1300*/  ULOP3.LUT UR45, UR5, 0x10000, URZ, 0xfc, !UPT ;  /* 0x00010000052d7892 */ /* 0x000fe2000f8efc3f */
[----:B--2345:R-:W-:Y:S11]  /*1310*/  @P0 BRA `(.L_x_13) ;  /* 0x0000000000400947 */ /* 0x03cff60003800000 */
[----:B------:R-:W-:Y:S01]  /*1320*/  MOV R0, 0x0 ;  /* 0x0000000000007802 */ /* 0x000fe20000000f00 */
[----:B------:R-:W-:Y:S01]  /*1330*/  ULDC.64 UR4, c[0x4][0x68] ;  /* 0x01001a0000047ab9 */ /* 0x000fe20000000a00 */
[----:B------:R-:W-:Y:S01]  /*1340*/  ULDC.64 UR6, c[0x4][0x8] ;  /* 0x0100020000067ab9 */ /* 0x000fe20000000a00 */
[----:B------:R-:W-:Y:S01]  /*1350*/  IMAD.U32 R4, RZ, RZ, UR4 ;  /* 0x00000004ff047e24 */ /* 0x000fe2000f8e00ff */
[----:B------:R0:W1:Y:S01]  /*1360*/  LDC.64 R14, c[0x4][R0] ;  /* 0x01000000000e7b82 */ /* 0x0000620000000a00 */
[----:B------:R-:W-:Y:S01]  /*1370*/  IMAD.U32 R5, RZ, RZ, UR5 ;  /* 0x00000005ff057e24 */ /* 0x000fe2000f8e00ff */
[----:B------:R-:W-:Y:S01]  /*1380*/  ULDC.64 UR4, c[0x4][0x70] ;  /* 0x01001c0000047ab9 */ /* 0x000fe20000000a00 */
[----:B------:R-:W-:Y:S02]  /*1390*/  IMAD.U32 R10, RZ, RZ, UR6 ;  /* 0x00000006ff0a7e24 */ /* 0x000fe4000f8e00ff */
[----:B------:R-:W-:Y:S02]  /*13a0*/  IMAD.U32 R6, RZ, RZ, UR4 ;  /* 0x00000004ff067e24 */ /* 0x000fe4000f8e00ff */
[----:B------:R-:W-:-:S02]  /*13b0*/  IMAD.U32 R7, RZ, RZ, UR5 ;  /* 0x00000005ff077e24 */ /* 0x000fc4000f8e00ff */
[----:B------:R-:W-:Y:S02]  /*13c0*/  IMAD.U32 R11, RZ, RZ, UR7 ;  /* 0x00000007ff0b7e24 */ /* 0x000fe4000f8e00ff */
[----:B------:R-:W-:Y:S02]  /*13d0*/  IMAD.MOV.U32 R8, RZ, RZ, 0x1e1 ;  /* 0x000001e1ff087424 */ /* 0x000fe400078e00ff */
[----:B------:R-:W-:Y:S02]  /*13e0*/  IMAD.MOV.U32 R12, RZ, RZ, 0x1 ;  /* 0x00000001ff0c7424 */ /* 0x000fe400078e00ff */
[----:B0-----:R-:W-:-:S07]  /*13f0*/  IMAD.MOV.U32 R13, RZ, RZ, RZ ;  /* 0x000000ffff0d7224 */ /* 0x001fce00078e00ff */
[----:B------:R-:W-:-:S07]  /*1400*/  LEPC R20, `(.L_x_13) ;  /* 0x000000001014794e */ /* 0x000fce0000000000 */
[----:B-1---5:R-:W-:Y:S05]  /*1410*/  CALL.ABS.NOINC R14 ;  /* 0x000000000e007343 */ /* 0x022fea0003c00000 */
.L_x_13:
[----:B------:R-:W-:-:S13]  /*1420*/  ISETP.NE.AND P0, PT, R98, 0x3, PT ;  /* 0x000000036200780c */ /* 0x000fda0003f05270 */
[----:B------:R-:W-:Y:S05]  /*1430*/  @!P0 BRA `(.L_x_14) ;  /* 0x0000000000048947 */ /* 0x000fea0003800000 */
[----:B------:R-:W-:Y:S01]  /*1440*/  BPT.TRAP 0x1 ;  /* 0x000000040000795c */ /* 0x000fe20000300000 */
.L_x_14:
[----:B------:R-:W-:Y:S02]  /*1450*/  IMAD.U32 R3, RZ, RZ, UR41 ;  /* 0x00000029ff037e24 */ /* 0x000fe4000f8e00ff */
[----:B------:R-:W-:-:S03]  /*1460*/  IMAD.U32 R0, RZ, RZ, UR40 ;  /* 0x00000028ff007e24 */ /* 0x000fc6000f8e00ff */
[----:B------:R-:W-:Y:S02]  /*1470*/  LEA R3, R3, UR46, 0x3 ;  /* 0x0000002e03037c11 */ /* 0x000fe4000f8e18ff */
[----:B------:R-:W-:-:S04]  /*1480*/  SHF.L.U32 R0, R0, 0x1f, RZ ;  /* 0x0000001f00007819 */ /* 0x000fc800000006ff */
[----:B------:R0:W1:Y:S01]  /*1490*/  SYNCS.PHASECHK.TRANS64.TRYWAIT P1, [R3+URZ], R0 ;  /* 0x00000000030075a7 */ /* 0x000062000802017f */
[----:B------:R-:W-:Y:S05]  /*14a0*/  @!P0 BRA `(.L_x_15) ;  /* 0x0000000000048947 */ /* 0x000fea0003800000 */
[----:B------:R-:W-:Y:S01]  /*14b0*/  BPT.TRAP 0x1 ;  /* 0x000000040000795c */ /* 0x000fe20000300000 */
.L_x_15:
[----:B------:R-:W-:-:S05]  /*14c0*/  IMAD.U32 R4, RZ, RZ, UR44 ;  /* 0x0000002cff047e24 */ /* 0x000fca000f8e00ff */
[----:B------:R-:W-:Y:S01]  /*14d0*/  ISETP.GE.AND P2, PT, R4, 0x1, PT ;  /* 0x000000010400780c */ /* 0x000fe20003f46270 */
[----:B-1----:R-:W-:-:S12]  /*14e0*/  @P1 BRA `(.L_x_16) ;  /* 0x0000000000081947 */ /* 0x002fd80003800000 */
[----:B------:R-:W1:Y:S02]  /*14f0*/  SYNCS.PHASECHK.TRANS64.TRYWAIT P1, [R3+URZ], R0 ;  /* 0x00000000030075a7 */ /* 0x000e64000802017f */
[----:B-1----:R-:W-:Y:S05]  /*1500*/  @!P1 BRA `(.L_x_17) ;  /* 0x00000068000c9947 */ /* 0x002fea0003800000 */
.L_x_16:
[----:B------:R-:W-:Y:S05]  /*1510*/  WARPSYNC.ALL ;  /* 0x0000000000007948 */ /* 0x000fea0003800000 */
[----:B------:R-:W-:Y:S01]  /*1520*/  UIADD3 UR4, UR46, 0x1c180, URZ ;  /* 0x0001c1802e047890 */ /* 0x000fe2000fffe03f */
[----:B------:R-:W-:Y:S01]  /*1530*/  WARPGROUP.ARRIVE ;  /* 0x00000000000079c5 */ /* 0x000fe20000000000 */
[----:B------:R-:W-:Y:S02]  /*1540*/  ULEA UR5, UR41, UR45, 0xa ;  /* 0x0000002d29057291 */ /* 0x000fe4000f8e503f */
[----:B------:R-:W-:Y:S01]  /*1550*/  USHF.R.U32.HI UR4, URZ, 0x4, UR4 ;  /* 0x000000043f047899 */ /* 0x000fe20008011604 */
[----:B------:R-:W-:Y:S01]  /*1560*/  UMOV UR9, 0x40000040 ;  /* 0x4000004000097882 */ /* 0x000fe20000000000 */
[----:B------:R-:W-:-:S02]  /*1570*/  UMOV UR11, 0x40000040 ;  /* 0x40000040000b7882 */ /* 0x000fc40000000000 */
[----:B------:R-:W-:Y:S01]  /*1580*/  ULOP3.LUT UR4, UR4, 0x3fff, URZ, 0xc0, !UPT ;  /* 0x00003fff04047892 */ /* 0x000fe2000f8ec03f */
[----:B------:R-:W-:-:S03]  /*1590*/  UMOV UR8, UR5 ;  /* 0x0000000500087c82 */ /* 0x000fc60008000000 */
[----:B------:R-:W-:-:S04]  /*15a0*/  ULOP3.LUT UR4, UR4, 0x10000, URZ, 0xfc, !UPT ;  /* 0x0001000004047892 */ /* 0x000fc8000f8efc3f */
[----:B------:R-:W-:-:S07]  /*15b0*/  ULEA UR6, UR41, UR4, 0xa ;  /* 0x0000000429067291 */ /* 0x000fce000f8e503f */
[----:B------:R-:W-:Y:S02]  /*15c0*/  UMOV UR10, UR6 ;  /* 0x00000006000a7c82 */ /* 0x000fe40008000000 */
[----:B------:R-:W-:Y:S01]  /*15d0*/  HGMMA.64x128x16.F32.BF16 R24, gdesc[UR8], RZ, !UPT, gsb0 ;  /* 0x01e00000081879f0 */ /* 0x000fe2000c0018ff */
[----:B------:R-:W-:Y:S02]  /*15e0*/  UIADD3 UR8, UR5, 0x2, URZ ;  /* 0x0000000205087890 */ /* 0x000fe4000fffe03f */
[----:B------:R-:W-:Y:S01]  /*15f0*/  UIADD3 UR10, UR6, 0x2, URZ ;  /* 0x00000002060a7890 */ /* 0x000fe2000fffe03f */
[----:B------:R-:W-:Y:S01]  /*1600*/  UMOV UR9, 0x40000040 ;  /* 0x4000004000097882 */ /* 0x000fe20000000000 */
[----:B------:R-:W-:Y:S01]  /*1610*/  UMOV UR11, 0x40000040 ;  /* 0x40000040000b7882 */ /* 0x000fe20000000000 */
[----:B------:R-:W-:Y:S02]  /*1620*/  WARPGROUP.DEPBAR.LE gsb0, 0x0 ;  /* 0x00008000000079c5 */ /* 0x000fe40000010000 */
[----:B------:R-:W-:-:S06]  /*1630*/  WARPGROUP.ARRIVE ;  /* 0x00000000000079c5 */ /* 0x000fcc0000000000 */
[----:B------:R-:W-:Y:S01]  /*1640*/  HGMMA.64x128x16.F32.BF16 R24, gdesc[UR8], R24, gsb0 ;  /* 0x01e00000081879f0 */ /* 0x000fe20008001818 */
        /* <DEDUP_REMOVED lines=13> */
[----:B------:R-:W-:Y:S03]  /*1720*/  HGMMA.64x128x16.F32.BF16 R24, gdesc[UR8], R24, gsb0 ;  /* 0x01e00000081879f0 */ /* 0x000fe60008001818 */
[----:B------:R-:W-:Y:S02]  /*1730*/  WARPGROUP.DEPBAR.LE gsb0, 0x0 ;  /* 0x00008000000079c5 */ /* 0x000fe40000010000 */
[----:B------:R-:W-:Y:S05]  /*1740*/  @!P2 BRA `(.L_x_18) ;  /* 0x00000004001ca947 */ /* 0x000fea0003800000 */
[----:B------:R-:W-:Y:S01]  /*1750*/  UIADD3 UR5, UR41, 0x1, URZ ;  /* 0x0000000129057890 */ /* 0x000fe2000fffe03f */
[----:B01----:R-:W-:-:S03]  /*1760*/  IMAD.U32 R0, RZ, RZ, UR44 ;  /* 0x0000002cff007e24 */ /* 0x003fc6000f8e00ff */
[----:B------:R-:W-:-:S04]  /*1770*/  UISETP.NE.AND UP0, UPT, UR5, 0x7, UPT ;  /* 0x000000070500788c */ /* 0x000fc8000bf05270 */
[----:B------:R-:W-:Y:S02]  /*1780*/  USEL UR6, URZ, 0x1, UP0 ;  /* 0x000000013f067887 */ /* 0x000fe40008000000 */
[----:B------:R-:W-:Y:S02]  /*1790*/  USEL UR5, UR5, URZ, UP0 ;  /* 0x0000003f05057287 */ /* 0x000fe40008000000 */
[----:B------:R-:W-:-:S06]  /*17a0*/  ULOP3.LUT UR6, UR40, UR6, URZ, 0x3c, !UPT ;  /* 0x0000000628067292 */ /* 0x000fcc000f8e3c3f */
[----:B------:R-:W-:Y:S01]  /*17b0*/  IMAD.U32 R5, RZ, RZ, UR6 ;  /* 0x00000006ff057e24 */ /* 0x000fe2000f8e00ff */
[----:B------:R-:W-:-:S06]  /*17c0*/  UMOV UR6, UR41 ;  /* 0x0000002900067c82 */ /* 0x000fcc0008000000 */
.L_x_25:
[----:B01----:R-:W-:Y:S05]  /*17d0*/  @!P0 BRA `(.L_x_19) ;  /* 0x0000000000048947 */ /* 0x003fea0003800000 */
[----:B------:R-:W-:Y:S01]  /*17e0*/  BPT.TRAP 0x1 ;  /* 0x000000040000795c */ /* 0x000fe20000300000 */
.L_x_19:
[----:B------:R-:W0:Y:S01]  /*17f0*/  S2UR UR8, SR_CgaCtaId ;  /* 0x00000000000879c3 */ /* 0x000e220000008800 */
[----:B------:R-:W-:Y:S01]  /*1800*/  UMOV UR7, 0x400 ;  /* 0x0000040000077882 */ /* 0x000fe20000000000 */
[----:B------:R-:W-:Y:S01]  /*1810*/  SHF.L.U32 R3, R5, 0x1f, RZ ;  /* 0x0000001f05037819 */ /* 0x000fe200000006ff */
[----:B0-----:R-:W-:-:S04]  /*1820*/  ULEA UR13, UR8, UR7, 0x18 ;  /* 0x00000007080d7291 */ /* 0x001fc8000f8ec03f */
[----:B------:R-:W-:-:S09]  /*1830*/  ULEA UR7, UR5, UR13, 0x3 ;  /* 0x0000000d05077291 */ /* 0x000fd2000f8e183f */
[----:B------:R0:W1:Y:S01]  /*1840*/  SYNCS.PHASECHK.TRANS64.TRYWAIT P1, [UR7], R3 ;  /* 0x00000003ff0075a7 */ /* 0x0000620008020147 */
[----:B------:R-:W-:Y:S05]  /*1850*/  @!P0 BRA `(.L_x_20) ;  /* 0x0000000000048947 */ /* 0x000fea0003800000 */
[----:B------:R-:W-:Y:S01]  /*1860*/  BPT.TRAP 0x1 ;  /* 0x000000040000795c */ /* 0x000fe20000300000 */
.L_x_20:
[----:B-1----:R-:W-:Y:S05]  /*1870*/  @P1 BRA `(.L_x_21) ;  /* 0x0000000000081947 */ /* 0x002fea0003800000 */
[----:B------:R-:W1:Y:S02]  /*1880*/  SYNCS.PHASECHK.TRANS64.TRYWAIT P1, [UR7], R3 ;  /* 0x00000003ff0075a7 */ /* 0x000e640008020147 */
[----:B-1----:R-:W-:Y:S05]  /*1890*/  @!P1 BRA `(.L_x_22) ;  /* 0x00000064003c9947 */ /* 0x002fea0003800000 */
.L_x_21:
[----:B------:R-:W-:Y:S01]  /*18a0*/  ULEA UR7, UR5, UR45, 0xa ;  /* 0x0000002d05077291 */ /* 0x000fe2000f8e503f */
[----:B------:R-:W-:Y:S01]  /*18b0*/  WARPGROUP.ARRIVE ;  /* 0x00000000000079c5 */ /* 0x000fe20000000000 */
[----:B------:R-:W-:Y:S01]  /*18c0*/  ULEA UR12, UR5, UR4, 0xa ;  /* 0x00000004050c7291 */ /* 0x000fe2000f8e503f */
[----:B------:R-:W-:Y:S01]  /*18d0*/  UMOV UR9, 0x40000040 ;  /* 0x4000004000097882 */ /* 0x000fe20000000000 */
[----:B------:R-:W-:-:S03]  /*18e0*/  UMOV UR11, 0x40000040 ;  /* 0x40000040000b7882 */ /* 0x000fc60000000000 */
[----:B------:R-:W-:Y:S02]  /*18f0*/  UMOV UR8, UR7 ;  /* 0x0000000700087c82 */ /* 0x000fe40008000000 */
[----:B------:R-:W-:Y:S02]  /*1900*/  UMOV UR10, UR12 ;  /* 0x0000000c000a7c82 */ /* 0x000fe40008000000 */
[----:B------:R-:W-:Y:S01]  /*1910*/  HGMMA.64x128x16.F32.BF16 R24, gdesc[UR8], R24, gsb0 ;  /* 0x01e00000081879f0 */ /* 0x000fe20008001818 */
[----:B------:R-:W-:Y:S02]  /*1920*/  UIADD3 UR8, UR7, 0x2, URZ ;  /* 0x0000000207087890 */ /* 0x000fe4000fffe03f */
[----:B------:R-:W-:Y:S01]  /*1930*/  UIADD3 UR10, UR12, 0x2, URZ ;  /* 0x000000020c0a7890 */ /* 0x000fe2000fffe03f */
[----:B------:R-:W-:Y:S01]  /*1940*/  UMOV UR9, 0x40000040 ;  /* 0x4000004000097882 */ /* 0x000fe20000000000 */
[----:B------:R-:W-:Y:S01]  /*1950*/  UMOV UR11, 0x40000040 ;  /* 0x40000040000b7882 */ /* 0x000fe20000000000 */
[----:B------:R-:W-:-:S02]  /*1960*/  WARPGROUP.DEPBAR.LE gsb0, 0x0 ;  /* 0x00008000000079c5 */ /* 0x000fc40000010000 */
        /* <DEDUP_REMOVED lines=18> */
[----:B------:R-:W-:Y:S01]  /*1a90*/  BPT.TRAP 0x1 ;  /* 0x000000040000795c */ /* 0x000fe20000300000 */
.L_x_23:
[----:B------:R-:W-:Y:S01]  /*1aa0*/  ULEA UR7, UR6, UR13, 0x3 ;  /* 0x0000000d06077291 */ /* 0x000fe2000f8e183f */
[----:B------:R-:W-:-:S03]  /*1ab0*/  ISETP.GT.U32.AND P1, PT, R18, 0x1, PT ;  /* 0x000000011200780c */ /* 0x000fc60003f24070 */
[----:B------:R-:W-:-:S04]  /*1ac0*/  UIADD3 UR7, UR7, 0x38, URZ ;  /* 0x0000003807077890 */ /* 0x000fc8000fffe03f */
[----:B------:R-:W-:-:S09]  /*1ad0*/  UPRMT UR7, URZ, 0x654, UR7 ;  /* 0x000006543f077896 */ /* 0x000fd20008000007 */
[----:B------:R-:W-:Y:S01]  /*1ae0*/  SYNCS.ARRIVE.TRANS64.RED.A1T0 RZ, [UR7], RZ ;  /* 0x000000ffffff79a7 */ /* 0x000fe20008100407 */
[----:B------:R-:W-:Y:S05]  /*1af0*/  @P1 BRA `(.L_x_24) ;  /* 0x0000000000041947 */ /* 0x000fea0003800000 */
[----:B------:R-:W-:Y:S01]  /*1b00*/  BPT.TRAP 0x1 ;  /* 0x000000040000795c */ /* 0x000fe20000300000 */
.L_x_24:
[----:B------:R-:W-:Y:S01]  /*1b10*/  UIADD3 UR5, UR5, 0x1, URZ ;  /* 0x0000000105057890 */ /* 0x000fe2000fffe03f */
[C---:B------:R-:W-:Y:S01]  /*1b20*/  ISETP.GT.AND P1, PT, R0.reuse, 0x1, PT ;  /* 0x000000010000780c */ /* 0x040fe20003f24270 */
[----:B------:R-:W-:Y:S01]  /*1b30*/  UIADD3 UR6, UR6, 0x1, URZ ;  /* 0x0000000106067890 */ /* 0x000fe2000fffe03f */
[----:B------:R-:W-:Y:S01]  /*1b40*/  VIADD R0, R0, 0xffffffff ;  /* 0xffffffff00007836 */ /* 0x000fe20000000000 */
[----:B------:R-:W-:Y:S02]  /*1b50*/  UISETP.NE.AND UP0, UPT, UR5, 0x7, UPT ;  /* 0x000000070500788c */ /* 0x000fe4000bf05270 */
[----:B------:R-:W-:Y:S02]  /*1b60*/  UISETP.NE.AND UP1, UPT, UR6, 0x7, UPT ;  /* 0x000000070600788c */ /* 0x000fe4000bf25270 */
[----:B------:R-:W-:Y:S02]  /*1b70*/  USEL UR7, URZ, 0x1, UP0 ;  /* 0x000000013f077887 */ /* 0x000fe40008000000 */
[----:B------:R-:W-:-:S02]  /*1b80*/  USEL UR5, UR5, URZ, UP0 ;  /* 0x0000003f05057287 */ /* 0x000fc40008000000 */
[----:B------:R-:W-:Y:S02]  /*1b90*/  USEL UR6, UR6, URZ, UP1 ;  /* 0x0000003f06067287 */ /* 0x000fe40008800000 */
[----:B------:R-:W-:Y:S01]  /*1ba0*/  LOP3.LUT R5, R5, UR7, RZ, 0x3c, !PT ;  /* 0x0000000705057c12 */ /* 0x000fe2000f8e3cff */
[----:B------:R-:W-:Y:S09]  /*1bb0*/  @P1 BRA `(.L_x_25) ;  /* 0xfffffffc00041947 */ /* 0x000ff2000383ffff */
.L_x_18:
[----:B01----:R-:W0:Y:S02]  /*1bc0*/  LDC R0, c[0x0][0x28c] ;  /* 0x0000a300ff007b82 */ /* 0x003e240000000800 */
[----:B0-----:R-:W-:-:S13]  /*1bd0*/  ISETP.GE.AND P1, PT, R0, 0x1, PT ;  /* 0x000000010000780c */ /* 0x001fda0003f26270 */
[----:B------:R-:W-:Y:S05]  /*1be0*/  @!P1 BRA `(.L_x_26) ;  /* 0x0000000000489947 */ /* 0x000fea0003800000 */
[----:B------:R-:W-:Y:S05]  /*1bf0*/  @!P0 BRA `(.L_x_27) ;  /* 0x0000000000048947 */ /* 0x000fea0003800000 */
[----:B------:R-:W-:Y:S01]  /*1c00*/  BPT.TRAP 0x1 ;  /* 0x000000040000795c */ /* 0x000fe20000300000 */
.L_x_27:
[----:B------:R-:W0:Y:S01]  /*1c10*/  S2UR UR7, SR_CgaCtaId ;  /* 0x00000000000779c3 */ /* 0x000e220000008800 */
[----:B------:R-:W-:Y:S01]  /*1c20*/  UIADD3 UR6, UR44, UR41, URZ ;  /* 0x000000292c067290 */ /* 0x000fe2000fffe03f */
[----:B------:R-:W-:-:S03]  /*1c30*/  ISETP.GT.U32.AND P0, PT, R18, 0x1, PT ;  /* 0x000000011200780c */ /* 0x000fc60003f04070 */
[----:B------:R-:W-:-:S04]  /*1c40*/  UIMAD.WIDE.U32 UR4, UR6, 0x24924925, URZ ;  /* 0x24924925060478a5 */ /* 0x000fc8000f8e003f */
[----:B------:R-:W-:-:S04]  /*1c50*/  UIADD3 UR4, UR6, -UR5, URZ ;  /* 0x8000000506047290 */ /* 0x000fc8000fffe03f */
[----:B------:R-:W-:-:S03]  /*1c60*/  ULEA.HI UR4, UR4, UR5, URZ, 0x1f ;  /* 0x0000000504047291 */ /* 0x000fc6000f8ff83f */
[----:B------:R-:W-:Y:S01]  /*1c70*/  UMOV UR5, 0x400 ;  /* 0x0000040000057882 */ /* 0x000fe20000000000 */
[----:B------:R-:W-:-:S04]  /*1c80*/  USHF.R.U32.HI UR4, URZ, 0x2, UR4 ;  /* 0x000000023f047899 */ /* 0x000fc80008011604 */
[----:B------:R-:W-:Y:S02]  /*1c90*/  UIMAD UR4, UR4, -0x7, UR6 ;  /* 0xfffffff9040478a4 */ /* 0x000fe4000f8e0206 */
[----:B0-----:R-:W-:-:S04]  /*1ca0*/  ULEA UR5, UR7, UR5, 0x18 ;  /* 0x0000000507057291 */ /* 0x001fc8000f8ec03f */
[----:B------:R-:W-:-:S04]  /*1cb0*/  ULEA UR4, UR4, UR5, 0x3 ;  /* 0x0000000504047291 */ /* 0x000fc8000f8e183f */
[----:B------:R-:W-:-:S04]  /*1cc0*/  UIADD3 UR4, UR4, 0x38, URZ ;  /* 0x0000003804047890 */ /* 0x000fc8000fffe03f */
[----:B------:R-:W-:-:S09]  /*1cd0*/  UPRMT UR4, URZ, 0x654, UR4 ;  /* 0x000006543f047896 */ /* 0x000fd20008000004 */
[----:B------:R-:W-:Y:S01]  /*1ce0*/  SYNCS.ARRIVE.TRANS64.RED.A1T0 RZ, [UR4], RZ ;  /* 0x000000ffffff79a7 */ /* 0x000fe20008100404 */
[----:B------:R-:W-:Y:S05]  /*1cf0*/  @P0 BRA `(.L_x_26) ;  /* 0x0000000000040947 */ /* 0x000fea0003800000 */
[----:B------:R-:W-:Y:S01]  /*1d00*/  BPT.TRAP 0x1 ;  /* 0x000000040000795c */ /* 0x000fe20000300000 */
.L_x_26:
[----:B------:R-:W-:Y:S01]  /*1d10*/  UISETP.GE.U32.AND UP1, UPT, UR43, 0x7, UPT ;  /* 0x000000072b00788c */ /* 0x000fe2000bf26070 */
[----:B------:R-:W-:Y:S01]  /*1d20*/  IMAD.SHL.U32 R6, R100, 0x80, RZ ;  /* 0x0000008064067824 */ /* 0x000fe200078e00ff */
[----:B------:R-:W-:Y:S01]  /*1d30*/  UIADD3 UR41, UR43, UR41, URZ ;  /* 0x000000292b297290 */ /* 0x000fe2000fffe03f */
[----:B------:R-:W-:Y:S01]  /*1d40*/  SHF.R.S32.HI R11, RZ, 0x1f, R99 ;  /* 0x0000001fff0b7819 */ /* 0x000fe20000011463 */
[----:B------:R-:W-:Y:S01]  /*1d50*/  ULDC UR10, c[0x0][0x288] ;  /* 0x0000a200000a7ab9 */ /* 0x000fe20000000800 */
[----:B------:R-:W-:Y:S01]  /*1d60*/  IMAD.SHL.U32 R10, R101, 0x80, RZ ;  /* 0x00000080650a7824 */ /* 0x000fe200078e00ff */
[C---:B------:R-:W-:Y:S01]  /*1d70*/  LOP3.LUT R8, R6.reuse, 0x6, R93, 0xf8, !PT ;  /* 0x0000000606087812 */ /* 0x040fe200078ef85d */
[----:B------:R-:W-:Y:S01]  /*1d80*/  UISETP.GT.U32.AND UP0, UPT, UR41, 0x6, UPT ;  /* 0x000000062900788c */ /* 0x000fe2000bf04070 */
[----:B------:R-:W-:Y:S01]  /*1d90*/  ISETP.GE.AND P0, PT, R6, UR10, PT ;  /* 0x0000000a06007c0c */ /* 0x000fe2000bf06270 */
[----:B------:R-:W-:Y:S01]  /*1da0*/  ULDC.64 UR6, c[0x0][0x5d0] ;  /* 0x0001740000067ab9 */ /* 0x000fe20000000a00 */
[----:B------:R-:W-:Y:S01]  /*1db0*/  ULDC UR11, c[0x0][0x284] ;  /* 0x0000a100000b7ab9 */ /* 0x000fe20000000800 */
[----:B------:R-:W-:Y:S01]  /*1dc0*/  @UP1 UIMAD.WIDE.U32 UR4, UR41, 0x24924925, URZ ;  /* 0x24924925290418a5 */ /* 0x000fe2000f8e003f */
[----:B------:R-:W-:Y:S01]  /*1dd0*/  SHF.R.S32.HI R9, RZ, 0x1f, R8 ;  /* 0x0000001fff097819 */ /* 0x000fe20000011408 */
[----:B------:R-:W-:Y:S01]  /*1de0*/  IMAD R0, R11, UR6, RZ ;  /* 0x000000060b007c24 */ /* 0x000fe2000f8e02ff */
[----:B------:R-:W-:Y:S01]  /*1df0*/  UISETP.LT.U32.AND UP0, UPT, UR43, 0x7, UP0 ;  /* 0x000000072b00788c */ /* 0x000fe20008701070 */
[----:B------:R-:W-:Y:S01]  /*1e00*/  ISETP.GE.OR P0, PT, R10, UR11, P0 ;  /* 0x0000000b0a007c0c */ /* 0x000fe20008706670 */
[----:B------:R-:W-:Y:S01]  /*1e10*/  @UP1 UIADD3 UR4, UR41, -UR5, URZ ;  /* 0x8000000529041290 */ /* 0x000fe2000fffe03f */
[C---:B------:R-:W-:Y:S01]  /*1e20*/  IMAD R3, R99.reuse, UR7, R0 ;  /* 0x0000000763037c24 */ /* 0x040fe2000f8e0200 */
[----:B------:R-:W-:Y:S01]  /*1e30*/  ULDC.64 UR8, c[0x0][0x5c8] ;  /* 0x0001720000087ab9 */ /* 0x000fe20000000a00 */
[----:B------:R-:W-:Y:S01]  /*1e40*/  IMAD.WIDE.U32 R4, R99, UR6, R8 ;  /* 0x0000000663047c25 */ /* 0x000fe2000f8e0008 */
[----:B------:R-:W-:-:S02]  /*1e50*/  USEL UR6, URZ, 0x1, !UP0 ;  /* 0x000000013f067887 */ /* 0x000fc4000c000000 */
[----:B------:R-:W-:Y:S01]  /*1e60*/  @UP1 ULEA.HI UR4, UR4, UR5, URZ, 0x1f ;  /* 0x0000000504041291 */ /* 0x000fe2000f8ff83f */
[----:B------:R-:W-:Y:S01]  /*1e70*/  IMAD.WIDE R100, R101, 0x80, R22 ;  /* 0x0000008065647825 */ /* 0x000fe200078e0216 */
[----:B------:R-:W-:Y:S02]  /*1e80*/  ULOP3.LUT UR40, UR40, UR6, URZ, 0x3c, !UPT ;  /* 0x0000000628287292 */ /* 0x000fe4000f8e3c3f */
[----:B------:R-:W-:Y:S01]  /*1e90*/  @UP1 USHF.R.U32.HI UR4, URZ, 0x2, UR4 ;  /* 0x000000023f041899 */ /* 0x000fe20008011604 */
[----:B------:R-:W-:Y:S02]  /*1ea0*/  IMAD.IADD R5, R5, 0x1, R3 ;  /* 0x0000000105057824 */ /* 0x000fe400078e0203 */
[----:B------:R-:W-:Y:S01]  /*1eb0*/  IMAD R3, R101, UR8, RZ ;  /* 0x0000000865037c24 */ /* 0x000fe2000f8e02ff */
[----:B------:R-:W-:Y:S01]  /*1ec0*/  @UP1 ULOP3.LUT UR40, UR40, 0x1, UR4, 0x78, !UPT ;  /* 0x0000000128281892 */ /* 0x000fe2000f8e7804 */
[----:B------:R-:W-:-:S04]  /*1ed0*/  IMAD.WIDE.U32 R102, R100, UR8, R4 ;  /* 0x0000000864667c25 */ /* 0x000fc8000f8e0004 */
[----:B------:R-:W-:Y:S02]  /*1ee0*/  IMAD R7, R100, UR9, R3 ;  /* 0x0000000964077c24 */ /* 0x000fe4000f8e0203 */
[----:B------:R-:W-:Y:S01]  /*1ef0*/  IMAD.MOV.U32 R0, RZ, RZ, -0x1 ;  /* 0xffffffffff007424 */ /* 0x000fe200078e00ff */
[----:B------:R-:W-:Y:S06]  /*1f00*/  @P0 BRA `(.L_x_28) ;  /* 0x00000040001c0947 */ /* 0x000fec0003800000 */
[----:B-----5:R-:W-:Y:S01]  /*1f10*/  FSETP.NEU.AND P0, PT, R88, RZ, PT ;  /* 0x000000ff5800720b */ /* 0x020fe20003f0d000 */
[----:B------:R-:W-:Y:S01]  /*1f20*/  IMAD.IADD R4, R89, 0x1, -R6 ;  /* 0x0000000159047824 */ /* 0x000fe200078e0a06 */
[----:B------:R-:W-:Y:S01]  /*1f30*/  BSSY B0, `(.L_x_28) ;  /* 0x0000404000007945 */ /* 0x000fe20003800000 */
[----:B------:R-:W-:Y:S02]  /*1f40*/  IMAD.IADD R3, R97, 0x1, -R10 ;  /* 0x0000000161037824 */ /* 0x000fe400078e0a0a */
[----:B------:R-:W-:Y:S01]  /*1f50*/  IMAD.IADD R113, R103, 0x1, R7 ;  /* 0x0000000167717824 */ /* 0x000fe200078e0207 */
[----:B------:R-:W-:-:S04]  /*1f60*/  ISETP.GT.AND P2, PT, R4, RZ, PT ;  /* 0x000000ff0400720c */ /* 0x000fc80003f44270 */
[----:B------:R-:W-:-:S03]  /*1f70*/  ISETP.GT.AND P1, PT, R3, RZ, P2 ;  /* 0x000000ff0300720c */ /* 0x000fc60001724270 */
[----:B------:R-:W-:Y:S10]  /*1f80*/  @!P0 BRA `(.L_x_29) ;  /* 0x0000002c00288947 */ /* 0x000ff40003800000 */
[----:B------:R-:W0:Y:S01]  /*1f90*/  LDC.64 R106, c[0x0][0x5b8] ;  /* 0x00016e00ff6a7b82 */ /* 0x000e220000000a00 */
[----:B------:R-:W-:-:S07]  /*1fa0*/  ULDC.64 UR4, c[0x0][0x5c0] ;  /* 0x0001700000047ab9 */ /* 0x000fce0000000a00 */
[----:B------:R-:W1:Y:S08]  /*1fb0*/  LDC.64 R108, c[0x0][0x5b0] ;  /* 0x00016c00ff6c7b82 */ /* 0x000e700000000a00 */
[----:B------:R-:W2:Y:S01]  /*1fc0*/  LDC.64 R110, c[0x0][0x5a8] ;  /* 0x00016a00ff6e7b82 */ /* 0x000ea20000000a00 */
[-C--:B0-----:R-:W-:Y:S02]  /*1fd0*/  IMAD R6, R11, R106.reuse, RZ ;  /* 0x0000006a0b067224 */ /* 0x081fe400078e02ff */
[----:B------:R-:W-:-:S04]  /*1fe0*/  IMAD.WIDE.U32 R104, R99, R106, R8 ;  /* 0x0000006a63687225 */ /* 0x000fc800078e0008 */
[----:B------:R-:W-:Y:S02]  /*1ff0*/  IMAD R103, R99, R107, R6 ;  /* 0x0000006b63677224 */ /* 0x000fe400078e0206 */
[-C--:B-1----:R-:W-:Y:S02]  /*2000*/  IMAD R5, R101, R108.reuse, RZ ;  /* 0x0000006c65057224 */ /* 0x082fe400078e02ff */
[----:B------:R-:W-:Y:S02]  /*2010*/  IMAD.IADD R13, R105, 0x1, R103 ;  /* 0x00000001690d7824 */ /* 0x000fe400078e0267 */
[----:B------:R-:W-:Y:S02]  /*2020*/  IMAD.MOV.U32 R12, RZ, RZ, R104 ;  /* 0x000000ffff0c7224 */ /* 0x000fe400078e0068 */
[C---:B------:R-:W-:Y:S02]  /*2030*/  IMAD R107, R100.reuse, R109, R5 ;  /* 0x0000006d646b7224 */ /* 0x040fe400078e0205 */
[----:B------:R-:W-:-:S04]  /*2040*/  IMAD.WIDE.U32 R6, R100, R108, R12 ;  /* 0x0000006c64067225 */ /* 0x000fc800078e000c */
[----:B------:R-:W-:Y:S01]  /*2050*/  IMAD.IADD R5, R7, 0x1, R107 ;  /* 0x0000000107057824 */ /* 0x000fe200078e026b */
[----:B--2---:R-:W-:-:S04]  /*2060*/  LEA R14, P0, R6, R110, 0x1 ;  /* 0x0000006e060e7211 */ /* 0x004fc800078008ff */
[----:B------:R-:W-:-:S05]  /*2070*/  LEA.HI.X R15, R6, R111, R5, 0x1, P0 ;  /* 0x0000006f060f7211 */ /* 0x000fca00000f0c05 */
[----:B------:R0:W2:Y:S01]  /*2080*/  @P1 LDG.E.LTC128B.U16 R5, desc[UR38][R14.64] ;  /* 0x000000260e051981 */ /* 0x0000a2000c1e1520 */
[----:B------:R-:W-:Y:S01]  /*2090*/  LEA R10, P0, R102, UR4, 0x1 ;  /* 0x00000004660a7c11 */ /* 0x000fe2000f8008ff */
[----:B------:R-:W-:Y:S01]  /*20a0*/  IMAD.WIDE.U32 R6, R100, R108, R8 ;  /* 0x0000006c64067225 */ /* 0x000fe200078e0008 */
[----:B------:R-:W-:Y:S03]  /*20b0*/  BSSY B1, `(.L_x_30) ;  /* 0x0000012000017945 */ /* 0x000fe60003800000 */
[----:B------:R-:W-:Y:S02]  /*20c0*/  IMAD.IADD R7, R107, 0x1, R7 ;  /* 0x000000016b077824 */ /* 0x000fe400078e0207 */
[----:B------:R-:W-:Y:S01]  /*20d0*/  IMAD.WIDE.U32 R20, R99, R106, R6 ;  /* 0x0000006a63147225 */ /* 0x000fe200078e0006 */
[----:B0-----:R-:W-:-:S03]  /*20e0*/  SHF.L.U64.HI R15, R108, 0x3, R109 ;  /* 0x000000036c0f7819 */ /* 0x001fc6000001026d */
[----:B------:R-:W-:Y:S01]  /*20f0*/  IMAD.IADD R7, R103, 0x1, R21 ;  /* 0x0000000167077824 */ /* 0x000fe200078e0215 */
[----:B------:R-:W-:Y:S01]  /*2100*/  LEA R6, P4, R20, R110, 0x1 ;  /* 0x0000006e14067211 */ /* 0x000fe200078808ff */
[----:B------:R-:W-:-:S03]  /*2110*/  IMAD.SHL.U32 R14, R108, 0x8, RZ ;  /* 0x000000086c0e7824 */ /* 0x000fc600078e00ff */
[----:B------:R-:W-:Y:S01]  /*2120*/  LEA.HI.X R7, R20, R111, R7, 0x1, P4 ;  /* 0x0000006f14077211 */ /* 0x000fe200020f0c07 */
[----:B--2---:R-:W-:-:S04]  /*2130*/  IMAD.U32 R11, R5, 0x10000, RZ ;  /* 0x00010000050b7824 */ /* 0x004fc800078e00ff */
[----:B------:R-:W-:-:S04]  /*2140*/  FMUL R11, R11, R88 ;  /* 0x000000580b0b7220 */ /* 0x000fc80000400000 */
[----:B------:R-:W-:Y:S01]  /*2150*/  FFMA R24, R24, R19, R11 ;  /* 0x0000001318187223 */ /* 0x000fe2000000000b */
[----:B------:R-:W-:Y:S02]  /*2160*/  LEA.HI.X R11, R102, UR5, R113, 0x1, P0 ;  /* 0x00000005660b7c11 */ /* 0x000fe400080f0c71 */
[----:B------:R-:W-:Y:S02]  /*2170*/  ISETP.GT.AND P0, PT, R4, 0x1, PT ;  /* 0x000000010400780c */ /* 0x000fe40003f04270 */
[----:B------:R-:W-:Y:S02]  /*2180*/  F2FP.BF16.F32.PACK_AB R24, RZ, R24 ;  /* 0x00000018ff18723e */ /* 0x000fe400000010ff */
[----:B------:R-:W-:-:S03]  /*2190*/  ISETP.GT.AND P3, PT, R3, RZ, P0 ;  /* 0x000000ff0300720c */ /* 0x000fc60000764270 */
[----:B------:R0:W-:Y:S10]  /*21a0*/  @P1 STG.E.U16 desc[UR38][R10.64], R24 ;  /* 0x000000180a001986 */ /* 0x0001f4000c101526 */
[----:B------:R-:W-:Y:S05]  /*21b0*/  @!P3 BRA `(.L_x_31) ;  /* 0x000000000004b947 */ /* 0x000fea0003800000 */
[----:B------:R1:W5:Y:S02]  /*21c0*/  LDG.E.LTC128B.U16 R5, desc[UR38][R6.64+0x2] ;  /* 0x0000022606057981 */ /* 0x000364000c1e1520 */
.L_x_31:
[----:B------:R-:W-:Y:S05]  /*21d0*/  BSYNC B1 ;  /* 0x0000000000017941 */ /* 0x000fea0003800000 */
.L_x_30:
[----:B-----5:R-:W-:Y:S01]  /*21e0*/  IMAD.U32 R101, R5, 0x10000, RZ ;  /* 0x0001000005657824 */ /* 0x020fe200078e00ff */
[----:B------:R-:W-:Y:S01]  /*21f0*/  ISETP.GT.AND P2, PT, R3, 0x8, P2 ;  /* 0x000000080300780c */ /* 0x000fe20001744270 */
[----:B------:R-:W-:Y:S01]  /*2200*/  IMAD.WIDE.U32 R20, R100, R108, R14 ;  /* 0x0000006c64147225 */ /* 0x000fe200078e000e */
[----:B0-----:R-:W-:-:S03]  /*2210*/  PRMT R24, R5, 0x7610, R24 ;  /* 0x0000761005187816 */ /* 0x001fc60000000018 */
[----:B------:R-:W-:Y:S01]  /*2220*/  FMUL R12, R101, R88 ;  /* 0x00000058650c7220 */ /* 0x000fe20000400000 */
[----:B------:R-:W-:Y:S01]  /*2230*/  IMAD.IADD R107, R107, 0x1, R21 ;  /* 0x000000016b6b7824 */ /* 0x000fe200078e0215 */
[----:B------:R-:W-:Y:S02]  /*2240*/  IADD3 R104, P1, R104, R20, RZ ;  /* 0x0000001468687210 */ /* 0x000fe40007f3e0ff */
[----:B------:R-:W-:-:S03]  /*2250*/  FFMA R12, R25, R19, R12 ;  /* 0x00000013190c7223 */ /* 0x000fc6000000000c */
[----:B------:R-:W-:Y:S02]  /*2260*/  IMAD.X R13, R107, 0x1, R13, P1 ;  /* 0x000000016b0d7824 */ /* 0x000fe400008e060d */
[----:B------:R-:W-:Y:S02]  /*2270*/  F2FP.BF16.F32.PACK_AB R12, RZ, R12 ;  /* 0x0000000cff0c723e */ /* 0x000fe400000010ff */
[----:B------:R-:W-:Y:S02]  /*2280*/  LEA R14, P1, R104, R110, 0x1 ;  /* 0x0000006e680e7211 */ /* 0x000fe400078208ff */
[----:B------:R-:W-:Y:S02]  /*2290*/  PRMT R21, R12, 0x7610, R21 ;  /* 0x000076100c157816 */ /* 0x000fe40000000015 */
[----:B------:R-:W-:-:S03]  /*22a0*/  LEA.HI.X R15, R104, R111, R13, 0x1, P1 ;  /* 0x0000006f680f7211 */ /* 0x000fc600008f0c0d */
[----:B------:R0:W-:Y:S04]  /*22b0*/  @P3 STG.E.U16 desc[UR38][R10.64+0x2], R21 ;  /* 0x000002150a003986 */ /* 0x0001e8000c101526 */
[----:B------:R-:W2:Y:S01]  /*22c0*/  @P2 LDG.E.LTC128B.U16 R24, desc[UR38][R14.64] ;  /* 0x000000260e182981 */ /* 0x000ea2000c1e1520 */
[----:B------:R-:W-:Y:S01]  /*22d0*/  IADD3 R20, P1, R8, R20, RZ ;  /* 0x0000001408147210 */ /* 0x000fe20007f3e0ff */
[----:B------:R-:W-:Y:S01]  /*22e0*/  BSSY B1, `(.L_x_32) ;  /* 0x0000011000017945 */ /* 0x000fe20003800000 */
[C---:B------:R-:W-:Y:S02]  /*22f0*/  SHF.L.U64.HI R13, R92.reuse, 0x1, R91 ;  /* 0x000000015c0d7819 */ /* 0x040fe4000001025b */
[----:B------:R-:W-:Y:S01]  /*2300*/  ISETP.GT.AND P0, PT, R3, 0x8, P0 ;  /* 0x000000080300780c */ /* 0x000fe20000704270 */
[----:B0-----:R-:W-:Y:S01]  /*2310*/  IMAD.X R21, R9, 0x1, R107, P1 ;  /* 0x0000000109157824 */ /* 0x001fe200008e066b */
[----:B------:R-:W-:Y:S01]  /*2320*/  LEA R12, P1, R92, R10, 0x1 ;  /* 0x0000000a5c0c7211 */ /* 0x000fe200078208ff */
[----:B------:R-:W-:-:S04]  /*2330*/  IMAD.WIDE.U32 R20, R99, R106, R20 ;  /* 0x0000006a63147225 */ /* 0x000fc800078e0014 */
[----:B------:R-:W-:Y:S01]  /*2340*/  IMAD.X R13, R13, 0x1, R11, P1 ;  /* 0x000000010d0d7824 */ /* 0x000fe200008e060b */
[----:B------:R-:W-:Y:S01]  /*2350*/  LEA R8, P3, R20, R110, 0x1 ;  /* 0x0000006e14087211 */ /* 0x000fe200078608ff */
[----:B------:R-:W-:-:S05]  /*2360*/  IMAD.IADD R9, R103, 0x1, R21 ;  /* 0x0000000167097824 */ /* 0x000fca00078e0215 */
[----:B------:R-:W-:Y:S01]  /*2370*/  LEA.HI.X R9, R20, R111, R9, 0x1, P3 ;  /* 0x0000006f14097211 */ /* 0x000fe200018f0c09 */
[----:B--2---:R-:W-:-:S04]  /*2380*/  IMAD.U32 R5, R24, 0x10000, RZ ;  /* 0x0001000018057824 */ /* 0x004fc800078e00ff */
[----:B------:R-:W-:-:S04]  /*2390*/  FMUL R5, R5, R88 ;  /* 0x0000005805057220 */ /* 0x000fc80000400000 */
[----:B------:R-:W-:-:S05]  /*23a0*/  FFMA R5, R26, R19, R5 ;  /* 0x000000131a057223 */ /* 0x000fca0000000005 */
[----:B------:R-:W-:-:S05]  /*23b0*/  F2FP.BF16.F32.PACK_AB R5, RZ, R5 ;  /* 0x00000005ff05723e */ /* 0x000fca00000010ff */
[----:B------:R0:W-:Y:S01]  /*23c0*/  @P2 STG.E.U16 desc[UR38][R12.64], R5 ;  /* 0x000000050c002986 */ /* 0x0001e2000c101526 */
[----:B------:R-:W-:Y:S05]  /*23d0*/  @!P0 BRA `(.L_x_33) ;  /* 0x0000000000048947 */ /* 0x000fea0003800000 */
[----:B------:R2:W5:Y:S02]  /*23e0*/  LDG.E.LTC128B.U16 R24, desc[UR38][R8.64+0x2] ;  /* 0x0000022608187981 */ /* 0x000564000c1e1520 */
.L_x_33:
[----:B------:R-:W-:Y:S05]  /*23f0*/  BSYNC B1 ;  /* 0x0000000000017941 */ /* 0x000fea0003800000 */
.L_x_32:
[----:B0----5:R-:W-:Y:S01]  /*2400*/  IMAD.U32 R5, R24, 0x10000, RZ ;  /* 0x0001000018057824 */ /* 0x021fe200078e00ff */
[----:B------:R-:W-:Y:S01]  /*2410*/  ISETP.GT.AND P1, PT, R4, 0x8, PT ;  /* 0x000000080400780c */ /* 0x000fe20003f24270 */
[----:B------:R-:W-:Y:S02]  /*2420*/  BSSY B1, `(.L_x_34) ;  /* 0x0000008000017945 */ /* 0x000fe40003800000 */
[----:B------:R-:W-:Y:S01]  /*2430*/  FMUL R14, R5, R88 ;  /* 0x00000058050e7220 */ /* 0x000fe20000400000 */
[----:B------:R-:W-:-:S03]  /*2440*/  ISETP.GT.AND P2, PT, R3, RZ, P1 ;  /* 0x000000ff0300720c */ /* 0x000fc60000f44270 */
[----:B------:R-:W-:-:S05]  /*2450*/  FFMA R14, R27, R19, R14 ;  /* 0x000000131b0e7223 */ /* 0x000fca000000000e */
[----:B------:R-:W-:-:S05]  /*2460*/  F2FP.BF16.F32.PACK_AB R14, RZ, R14 ;  /* 0x0000000eff0e723e */ /* 0x000fca00000010ff */
[----:B------:R0:W-:Y:S01]  /*2470*/  @P0 STG.E.U16 desc[UR38][R12.64+0x2], R14 ;  /* 0x0000020e0c000986 */ /* 0x0001e2000c101526 */
[----:B------:R-:W-:Y:S05]  /*2480*/  @!P2 BRA `(.L_x_35) ;  /* 0x000000000004a947 */ /* 0x000fea0003800000 */
[----:B------:R3:W5:Y:S02]  /*2490*/  LDG.E.LTC128B.U16 R24, desc[UR38][R6.64+0x10] ;  /* 0x0000102606187981 */ /* 0x000764000c1e1520 */
.L_x_35:
[----:B------:R-:W-:Y:S05]  /*24a0*/  BSYNC B1 ;  /* 0x0000000000017941 */ /* 0x000fea0003800000 */
.L_x_34:
[----:B-----5:R-:W-:Y:S01]  /*24b0*/  IMAD.U32 R5, R24, 0x10000, RZ ;  /* 0x0001000018057824 */ /* 0x020fe200078e00ff */
        /* <DEDUP_REMOVED lines=9> */
.L_x_37:
[----:B------:R-:W-:Y:S05]  /*2550*/  BSYNC B1 ;  /* 0x0000000000017941 */ /* 0x000fea0003800000 */
.L_x_36:
[----:B----45:R-:W-:Y:S01]  /*2560*/  IMAD.U32 R5, R24, 0x10000, RZ ;  /* 0x0001000018057824 */ /* 0x030fe200078e00ff */
[----:B------:R-:W-:Y:S01]  /*2570*/  ISETP.GT.AND P1, PT, R3, 0x8, P1 ;  /* 0x000000080300780c */ /* 0x000fe20000f24270 */
[----:B------:R-:W-:Y:S02]  /*2580*/  BSSY B1, `(.L_x_38) ;  /* 0x0000007000017945 */ /* 0x000fe40003800000 */
[----:B0-----:R-:W-:-:S04]  /*2590*/  FMUL R14, R5, R88 ;  /* 0x00000058050e7220 */ /* 0x001fc80000400000 */
[----:B------:R-:W-:-:S05]  /*25a0*/  FFMA R14, R29, R19, R14 ;  /* 0x000000131d0e7223 */ /* 0x000fca000000000e */
[----:B------:R-:W-:-:S05]  /*25b0*/  F2FP.BF16.F32.PACK_AB R14, RZ, R14 ;  /* 0x0000000eff0e723e */ /* 0x000fca00000010ff */
[----:B------:R0:W-:Y:S01]  /*25c0*/  @P3 STG.E.U16 desc[UR38][R10.64+0x12], R14 ;  /* 0x0000120e0a003986 */ /* 0x0001e2000c101526 */
[----:B------:R-:W-:Y:S05]  /*25d0*/  @!P1 BRA `(.L_x_39) ;  /* 0x0000000000049947 */ /* 0x000fea0003800000 */
[----:B------:R4:W5:Y:S02]  /*25e0*/  LDG.E.LTC128B.U16 R24, desc[UR38][R8.64+0x10] ;  /* 0x0000102608187981 */ /* 0x000964000c1e1520 */
.L_x_39:
[----:B------:R-:W-:Y:S05]  /*25f0*/  BSYNC B1 ;  /* 0x0000000000017941 */ /* 0x000fea0003800000 */
.L_x_38:
[----:B-----5:R-:W-:Y:S01]  /*2600*/  IMAD.U32 R5, R24, 0x10000, RZ ;  /* 0x0001000018057824 */ /* 0x020fe200078e00ff */
[----:B------:R-:W-:Y:S01]  /*2610*/  ISETP.GT.AND P0, PT, R3, 0x8, P0 ;  /* 0x000000080300780c */ /* 0x000fe20000704270 */
[----:B------:R-:W-:Y:S02]  /*2620*/  BSSY B1, `(.L_x_40) ;  /* 0x0000007000017945 */ /* 0x000fe40003800000 */
[----:B------:R-:W-:-:S04]  /*2630*/  FMUL R5, R5, R88 ;  /* 0x0000005805057220 */ /* 0x000fc80000400000 */
[----:B------:R-:W-:-:S05]  /*2640*/  FFMA R5, R30, R19, R5 ;  /* 0x000000131e057223 */ /* 0x000fca0000000005 */
[----:B------:R-:W-:-:S05]  /*2650*/  F2FP.BF16.F32.PACK_AB R5, RZ, R5 ;  /* 0x00000005ff05723e */ /* 0x000fca00000010ff */
[----:B------:R0:W-:Y:S01]  /*2660*/  @P1 STG.E.U16 desc[UR38][R12.64+0x10], R5 ;  /* 0x000010050c001986 */ /* 0x0001e2000c101526 */
[----:B------:R-:W-:Y:S05]  /*2670*/  @!P0 BRA `(.L_x_41) ;  /* 0x0000000000048947 */ /* 0x000fea0003800000 */
[----:B------:R0:W5:Y:S02]  /*2680*/  LDG.E.LTC128B.U16 R24, desc[UR38][R8.64+0x12] ;  /* 0x0000122608187981 */ /* 0x000164000c1e1520 */
.L_x_41:
[----:B------:R-:W-:Y:S05]  /*2690*/  BSYNC B1 ;  /* 0x0000000000017941 */ /* 0x000fea0003800000 */
.L_x_40:
        /* <DEDUP_REMOVED lines=10> */
.L_x_43:
[----:B------:R-:W-:Y:S05]  /*2740*/  BSYNC B1 ;  /* 0x0000000000017941 */ /* 0x000fea0003800000 */
.L_x_42:
        /* <DEDUP_REMOVED lines=10> */
.L_x_45:
[----:B------:R-:W-:Y:S05]  /*27f0*/  BSYNC B1 ;  /* 0x0000000000017941 */ /* 0x000fea0003800000 */
.L_x_44:
[----:B0----5:R-:W-:Y:S01]  /*2800*/  IMAD.U32 R5, R24, 0x10000, RZ ;  /* 0x0001000018057824 */ /* 0x021fe200078e00ff */
        /* <DEDUP_REMOVED lines=8> */
.L_x_47:
[----:B------:R-:W-:Y:S05]  /*2890*/  BSYNC B1 ;  /* 0x0000000000017941 */ /* 0x000fea0003800000 */
.L_x_46:
        /* <DEDUP_REMOVED lines=9> */
.L_x_49:
[----:B------:R-:W-:Y:S05]  /*2930*/  BSYNC B1 ;  /* 0x0000000000017941 */ /* 0x000fea0003800000 */
.L_x_48:
        /* <DEDUP_REMOVED lines=10> */
.L_x_51:
[----:B------:R-:W-:Y:S05]  /*29e0*/  BSYNC B1 ;  /* 0x0000000000017941 */ /* 0x000fea0003800000 */
.L_x_50:
        /* <DEDUP_REMOVED lines=10> */
.L_x_53:
[----:B------:R-:W-:Y:S05]  /*2a90*/  BSYNC B1 ;  /* 0x0000000000017941 */ /* 0x000fea0003800000 */
.L_x_52:
        /* <DEDUP_REMOVED lines=9> */
.L_x_55:
[----:B------:R-:W-:Y:S05]  /*2b30*/  BSYNC B1 ;  /* 0x0000000000017941 */ /* 0x000fea0003800000 */
.L_x_54:
        /* <DEDUP_REMOVED lines=9> */
.L_x_57:
[----:B------:R-:W-:Y:S05]  /*2bd0*/  BSYNC B1 ;  /* 0x0000000000017941 */ /* 0x000fea0003800000 */
.L_x_56:
        /* <DEDUP_REMOVED lines=10> */
.L_x_59:
[----:B------:R-:W-:Y:S05]  /*2c80*/  BSYNC B1 ;  /* 0x0000000000017941 */ /* 0x000fea0003800000 */
.L_x_58:
        /* <DEDUP_REMOVED lines=10> */
.L_x_61:
[----:B------:R-:W-:Y:S05]  /*2d30*/  BSYNC B1 ;  /* 0x0000000000017941 */ /* 0x000fea0003800000 */
.L_x_60:
        /* <DEDUP_REMOVED lines=9> */
.L_x_63:
[----:B------:R-:W-:Y:S05]  /*2dd0*/  BSYNC B1 ;  /* 0x0000000000017941 */ /* 0x000fea0003800000 */
.L_x_62:
        /* <DEDUP_REMOVED lines=9> */
.L_x_65:
[----:B------:R-:W-:Y:S05]  /*2e70*/  BSYNC B1 ;  /* 0x0000000000017941 */ /* 0x000fea0003800000 */
.L_x_64:
        /* <DEDUP_REMOVED lines=10> */
.L_x_67:
[----:B------:R-:W-:Y:S05]  /*2f20*/  BSYNC B1 ;  /* 0x0000000000017941 */ /* 0x000fea0003800000 */
.L_x_66:
        /* <DEDUP_REMOVED lines=10> */
.L_x_69:
[----:B------:R-:W-:Y:S05]  /*2fd0*/  BSYNC B1 ;  /* 0x0000000000017941 */ /* 0x000fea0003800000 */
.L_x_68:
        /* <DEDUP_REMOVED lines=9> */
.L_x_71:
[----:B------:R-:W-:Y:S05]  /*3070*/  BSYNC B1 ;  /* 0x0000000000017941 */ /* 0x000fea0003800000 */
.L_x_70:
        /* <DEDUP_REMOVED lines=9> */
.L_x_73:
[----:B------:R-:W-:Y:S05]  /*3110*/  BSYNC B1 ;  /* 0x0000000000017941 */ /* 0x000fea0003800000 */
.L_x_72:
        /* <DEDUP_REMOVED lines=10> */
.L_x_75:
[----:B------:R-:W-:Y:S05]  /*31c0*/  BSYNC B1 ;  /* 0x0000000000017941 */ /* 0x000fea0003800000 */
.L_x_74:
        /* <DEDUP_REMOVED lines=10> */
.L_x_77:
[----:B------:R-:W-:Y:S05]  /*3270*/  BSYNC B1 ;  /* 0x0000000000017941 */ /* 0x000fea0003800000 */
.L_x_76:
        /* <DEDUP_REMOVED lines=9> */
.L_x_79:
[----:B------:R-:W-:Y:S05]  /*3310*/  BSYNC B1 ;  /* 0x0000000000017941 */ /* 0x000fea0003800000 */
.L_x_78:
        /* <DEDUP_REMOVED lines=9> */
.L_x_81:
[----:B------:R-:W-:Y:S05]  /*33b0*/  BSYNC B1 ;  /* 0x0000000000017941 */ /* 0x000fea0003800000 */
.L_x_80:
        /* <DEDUP_REMOVED lines=10> */
.L_x_83:
[----:B------:R-:W-:Y:S05]  /*3460*/  BSYNC B1 ;  /* 0x0000000000017941 */ /* 0x000fea0003800000 */
.L_x_82:
        /* <DEDUP_REMOVED lines=10> */
.L_x_85:
[----:B------:R-:W-:Y:S05]  /*3510*/  BSYNC B1 ;  /* 0x0000000000017941 */ /* 0x000fea0003800000 */
.L_x_84:
        /* <DEDUP_REMOVED lines=9> */
.L_x_87:
[----:B------:R-:W-:Y:S05]  /*35b0*/  BSYNC B1 ;  /* 0x0000000000017941 */ /* 0x000fea0003800000 */
.L_x_86:
        /* <DEDUP_REMOVED lines=9> */
.L_x_89:
[----:B------:R-:W-:Y:S05]  /*3650*/  BSYNC B1 ;  /* 0x0000000000017941 */ /* 0x000fea0003800000 */
.L_x_88:
        /* <DEDUP_REMOVED lines=10> */
.L_x_91:
[----:B------:R-:W-:Y:S05]  /*3700*/  BSYNC B1 ;  /* 0x0000000000017941 */ /* 0x000fea0003800000 */
.L_x_90:
        /* <DEDUP_REMOVED lines=10> */
.L_x_93:
[----:B------:R-:W-:Y:S05]  /*37b0*/  BSYNC B1 ;  /* 0x0000000000017941 */ /* 0x000fea0003800000 */
.L_x_92:
        /* <DEDUP_REMOVED lines=9> */
.L_x_95:
[----:B------:R-:W-:Y:S05]  /*3850*/  BSYNC B1 ;  /* 0x0000000000017941 */ /* 0x000fea0003800000 */
.L_x_94:
        /* <DEDUP_REMOVED lines=9> */
.L_x_97:
[----:B------:R-:W-:Y:S05]  /*38f0*/  BSYNC B1 ;  /* 0x0000000000017941 */ /* 0x000fea0003800000 */
.L_x_96:
        /* <DEDUP_REMOVED lines=10> */
.L_x_99:
[----:B------:R-:W-:Y:S05]  /*39a0*/  BSYNC B1 ;  /* 0x0000000000017941 */ /* 0x000fea0003800000 */
.L_x_98:
        /* <DEDUP_REMOVED lines=10> */
.L_x_101:
[----:B------:R-:W-:Y:S05]  /*3a50*/  BSYNC B1 ;  /* 0x0000000000017941 */ /* 0x000fea0003800000 */
.L_x_100:
        /* <DEDUP_REMOVED lines=9> */
.L_x_103:
[----:B------:R-:W-:Y:S05]  /*3af0*/  BSYNC B1 ;  /* 0x0000000000017941 */ /* 0x000fea0003800000 */
.L_x_102:
        /* <DEDUP_REMOVED lines=9> */
.L_x_105:
[----:B------:R-:W-:Y:S05]  /*3b90*/  BSYNC B1 ;  /* 0x0000000000017941 */ /* 0x000fea0003800000 */
.L_x_104:
        /* <DEDUP_REMOVED lines=10> */
.L_x_107:
[----:B------:R-:W-:Y:S05]  /*3c40*/  BSYNC B1 ;  /* 0x0000000000017941 */ /* 0x000fea0003800000 */
.L_x_106:
        /* <DEDUP_REMOVED lines=10> */
.L_x_109:
[----:B------:R-:W-:Y:S05]  /*3cf0*/  BSYNC B1 ;  /* 0x0000000000017941 */ /* 0x000fea0003800000 */
.L_x_108:
        /* <DEDUP_REMOVED lines=9> */
.L_x_111:
[----:B------:R-:W-:Y:S05]  /*3d90*/  BSYNC B1 ;  /* 0x0000000000017941 */ /* 0x000fea0003800000 */
.L_x_110:
        /* <DEDUP_REMOVED lines=9> */
.L_x_113:
[----:B------:R-:W-:Y:S05]  /*3e30*/  BSYNC B1 ;  /* 0x0000000000017941 */ /* 0x000fea0003800000 */
.L_x_112:
        /* <DEDUP_REMOVED lines=10> */
.L_x_115:
[----:B------:R-:W-:Y:S05]  /*3ee0*/  BSYNC B1 ;  /* 0x0000000000017941 */ /* 0x000fea0003800000 */
.L_x_114:
        /* <DEDUP_REMOVED lines=10> */
.L_x_117:
[----:B------:R-:W-:Y:S05]  /*3f90*/  BSYNC B1 ;  /* 0x0000000000017941 */ /* 0x000fea0003800000 */
.L_x_116:
        /* <DEDUP_REMOVED lines=9> */
.L_x_119:
[----:B------:R-:W-:Y:S05]  /*4030*/  BSYNC B1 ;  /* 0x0000000000017941 */ /* 0x000fea0003800000 */
.L_x_118:
        /* <DEDUP_REMOVED lines=9> */
.L_x_121:
[----:B------:R-:W-:Y:S05]  /*40d0*/  BSYNC B1 ;  /* 0x0000000000017941 */ /* 0x000fea0003800000 */
.L_x_120:
        /* <DEDUP_REMOVED lines=10> */
.L_x_123:
[----:B------:R-:W-:Y:S05]  /*4180*/  BSYNC B1 ;  /* 0x0000000000017941 */ /* 0x000fea0003800000 */
.L_x_122:
        /* <DEDUP_REMOVED lines=10> */
.L_x_125:
[----:B------:R-:W-:Y:S05]  /*4230*/  BSYNC B1 ;  /* 0x0000000000017941 */ /* 0x000fea0003800000 */
.L_x_124:
        /* <DEDUP_REMOVED lines=9> */
.L_x_127:
[----:B------:R-:W-:Y:S05]  /*42d0*/  BSYNC B1 ;  /* 0x0000000000017941 */ /* 0x000fea0003800000 */
.L_x_126:
        /* <DEDUP_REMOVED lines=9> */
.L_x_129:
[----:B------:R-:W-:Y:S05]  /*4370*/  BSYNC B1 ;  /* 0x0000000000017941 */ /* 0x000fea0003800000 */
.L_x_128:
        /* <DEDUP_REMOVED lines=10> */
.L_x_131:
[----:B------:R-:W-:Y:S05]  /*4420*/  BSYNC B1 ;  /* 0x0000000000017941 */ /* 0x000fea0003800000 */
.L_x_130:
        /* <DEDUP_REMOVED lines=10> */
.L_x_133:
[----:B------:R-:W-:Y:S05]  /*44d0*/  BSYNC B1 ;  /* 0x0000000000017941 */ /* 0x000fea0003800000 */
.L_x_132:
        /* <DEDUP_REMOVED lines=9> */
.L_x_135:
[----:B------:R-:W-:Y:S05]  /*4570*/  BSYNC B1 ;  /* 0x0000000000017941 */ /* 0x000fea0003800000 */
.L_x_134:
        /* <DEDUP_REMOVED lines=9> */
.L_x_137:
[----:B------:R-:W-:Y:S05]  /*4610*/  BSYNC B1 ;  /* 0x0000000000017941 */ /* 0x000fea0003800000 */
.L_x_136:
        /* <DEDUP_REMOVED lines=10> */
.L_x_139:
[----:B------:R-:W-:Y:S05]  /*46c0*/  BSYNC B1 ;  /* 0x0000000000017941 */ /* 0x000fea0003800000 */
.L_x_138:
        /* <DEDUP_REMOVED lines=10> */
.L_x_141:
[----:B------:R-:W-:Y:S05]  /*4770*/  BSYNC B1 ;  /* 0x0000000000017941 */ /* 0x000fea0003800000 */
.L_x_140:
        /* <DEDUP_REMOVED lines=9> */
.L_x_143:
[----:B------:R-:W-:Y:S05]  /*4810*/  BSYNC B1 ;  /* 0x0000000000017941 */ /* 0x000fea0003800000 */
.L_x_142:
        /* <DEDUP_REMOVED lines=9> */
.L_x_145:
[----:B------:R-:W-:Y:S05]  /*48b0*/  BSYNC B1 ;  /* 0x0000000000017941 */ /* 0x000fea0003800000 */
.L_x_144:
        /* <DEDUP_REMOVED lines=10> */
.L_x_147:
[----:B------:R-:W-:Y:S05]  /*4960*/  BSYNC B1 ;  /* 0x0000000000017941 */ /* 0x000fea0003800000 */
.L_x_146:
[----:B-----5:R-:W-:Y:S01]  /*4970*/  IMAD.U32 R5, R24, 0x10000, RZ ;  /* 0x0001000018057824 */ /* 0x020fe200078e00ff */
[----:B------:R-:W-:Y:S01]  /*4980*/  ISETP.GT.AND P0, PT, R4, 0x79, PT ;  /* 0x000000790400780c */ /* 0x000fe20003f04270 */
[----:B------:R-:W-:Y:S01]  /*4990*/  @P2 IMAD.MOV.U32 R4, RZ, RZ, R10 ;  /* 0x000000ffff042224 */ /* 0x000fe200078e000a */
[----:B------:R-:W-:Y:S01]  /*49a0*/  BSSY B1, `(.L_x_148) ;  /* 0x000000a000017945 */ /* 0x000fe20003800000 */
[----:B------:R-:W-:Y:S01]  /*49b0*/  FMUL R5, R5, R88 ;  /* 0x0000005805057220 */ /* 0x000fe20000400000 */
[----:B------:R-:W-:-:S03]  /*49c0*/  ISETP.GT.AND P3, PT, R3, RZ, P0 ;  /* 0x000000ff0300720c */ /* 0x000fc60000764270 */
[----:B------:R-:W-:-:S05]  /*49d0*/  FFMA R5, R84, R19, R5 ;  /* 0x0000001354057223 */ /* 0x000fca0000000005 */
[----:B------:R-:W-:-:S04]  /*49e0*/  F2FP.BF16.F32.PACK_AB R5, RZ, R5 ;  /* 0x00000005ff05723e */ /* 0x000fc800000010ff */
[----:B0-----:R-:W-:Y:S01]  /*49f0*/  PRMT R14, R5, 0x7610, R14 ;  /* 0x00007610050e7816 */ /* 0x001fe2000000000e */
[----:B------:R-:W-:-:S05]  /*4a00*/  @P2 IMAD.MOV.U32 R5, RZ, RZ, R11 ;  /* 0x000000ffff052224 */ /* 0x000fca00078e000b */
[----:B------:R0:W-:Y:S01]  /*4a10*/  @P2 STG.E.U16 desc[UR38][R4.64+0xf0], R14 ;  /* 0x0000f00e04002986 */ /* 0x0001e2000c101526 */
[----:B------:R-:W-:Y:S05]  /*4a20*/  @!P3 BRA `(.L_x_149) ;  /* 0x000000000004b947 */ /* 0x000fea0003800000 */
[----:B------:R0:W5:Y:S02]  /*4a30*/  LDG.E.LTC128B.U16 R24, desc[UR38][R6.64+0xf2] ;  /* 0x0000f22606187981 */ /* 0x000164000c1e1520 */
.L_x_149:
[----:B------:R-:W-:Y:S05]  /*4a40*/  BSYNC B1 ;  /* 0x0000000000017941 */ /* 0x000fea0003800000 */
.L_x_148:
        /* <DEDUP_REMOVED lines=9> */
.L_x_151:
[----:B------:R-:W-:Y:S05]  /*4ae0*/  BSYNC B1 ;  /* 0x0000000000017941 */ /* 0x000fea0003800000 */
.L_x_150:
[----:B-----5:R-:W-:Y:S01]  /*4af0*/  IMAD.U32 R5, R24, 0x10000, RZ ;  /* 0x0001000018057824 */ /* 0x020fe200078e00ff */
[----:B------:R-:W-:Y:S01]  /*4b00*/  ISETP.GT.AND P0, PT, R3, 0x8, P0 ;  /* 0x000000080300780c */ /* 0x000fe20000704270 */
[----:B0-----:R-:W-:Y:S01]  /*4b10*/  @P1 IMAD.MOV.U32 R4, RZ, RZ, R12 ;  /* 0x000000ffff041224 */ /* 0x001fe200078e000c */
[----:B------:R-:W-:Y:S01]  /*4b20*/  BSSY B1, `(.L_x_152) ;  /* 0x0000009000017945 */ /* 0x000fe20003800000 */
[----:B------:R-:W-:-:S04]  /*4b30*/  FMUL R5, R5, R88 ;  /* 0x0000005805057220 */ /* 0x000fc80000400000 */
[----:B------:R-:W-:-:S05]  /*4b40*/  FFMA R5, R86, R19, R5 ;  /* 0x0000001356057223 */ /* 0x000fca0000000005 */
[----:B------:R-:W-:-:S04]  /*4b50*/  F2FP.BF16.F32.PACK_AB R5, RZ, R5 ;  /* 0x00000005ff05723e */ /* 0x000fc800000010ff */
[----:B-1-3--:R-:W-:Y:S01]  /*4b60*/  PRMT R6, R5, 0x7610, R6 ;  /* 0x0000761005067816 */ /* 0x00afe20000000006 */
[----:B------:R-:W-:-:S05]  /*4b70*/  @P1 IMAD.MOV.U32 R5, RZ, RZ, R13 ;  /* 0x000000ffff051224 */ /* 0x000fca00078e000d */
[----:B------:R0:W-:Y:S01]  /*4b80*/  @P1 STG.E.U16 desc[UR38][R4.64+0xf0], R6 ;  /* 0x0000f00604001986 */ /* 0x0001e2000c101526 */
[----:B------:R-:W-:Y:S05]  /*4b90*/  @!P0 BRA `(.L_x_153) ;  /* 0x0000000000048947 */ /* 0x000fea0003800000 */
[----:B------:R1:W5:Y:S02]  /*4ba0*/  LDG.E.LTC128B.U16 R24, desc[UR38][R8.64+0xf2] ;  /* 0x0000f22608187981 */ /* 0x000364000c1e1520 */
.L_x_153:
[----:B------:R-:W-:Y:S05]  /*4bb0*/  BSYNC B1 ;  /* 0x0000000000017941 */ /* 0x000fea0003800000 */
.L_x_152:
[----:B------:R-:W-:Y:S05]  /*4bc0*/  @!P0 BRA `(.L_x_154) ;  /* 0x0000001000e88947 */ /* 0x000fea0003800000 */
[----:B-----5:R-:W-:-:S04]  /*4bd0*/  IMAD.U32 R3, R24, 0x10000, RZ ;  /* 0x0001000018037824 */ /* 0x020fc800078e00ff */
[----:B0-----:R-:W-:-:S04]  /*4be0*/  FMUL R4, R3, R88 ;  /* 0x0000005803047220 */ /* 0x001fc80000400000 */
[----:B------:R-:W-:-:S05]  /*4bf0*/  FFMA R4, R87, R19, R4 ;  /* 0x0000001357047223 */ /* 0x000fca0000000004 */
[----:B------:R-:W-:-:S05]  /*4c00*/  F2FP.BF16.F32.PACK_AB R4, RZ, R4 ;  /* 0x00000004ff04723e */ /* 0x000fca00000010ff */
[----:B------:R3:W-:Y:S01]  /*4c10*/  STG.E.U16 desc[UR38][R12.64+0xf2], R4 ;  /* 0x0000f2040c007986 */ /* 0x0007e2000c101526 */
[----:B------:R-:W-:Y:S05]  /*4c20*/  BRA `(.L_x_154) ;  /* 0x0000001000d07947 */ /* 0x000fea0003800000 */
.L_x_29:
[----:B------:R-:W-:Y:S01]  /*4c30*/  ISETP.GT.AND P3, PT, R4, 0x1, PT ;  /* 0x000000010400780c */ /* 0x000fe20003f64270 */
[----:B------:R-:W-:Y:S01]  /*4c40*/  ULDC.64 UR4, c[0x0][0x5c0] ;  /* 0x0001700000047ab9 */ /* 0x000fe20000000a00 */
[-C--:B------:R-:W-:Y:S01]  /*4c50*/  FMUL R24, R24, R19.reuse ;  /* 0x0000001318187220 */ /* 0x080fe20000400000 */
[----:B------:R-:W-:Y:S01]  /*4c60*/  LEA R6, P4, R102, UR4, 0x1 ;  /* 0x0000000466067c11 */ /* 0x000fe2000f8808ff */
[-C--:B------:R-:W-:Y:S01]  /*4c70*/  FMUL R25, R25, R19.reuse ;  /* 0x0000001319197220 */ /* 0x080fe20000400000 */
[----:B------:R-:W-:Y:S01]  /*4c80*/  ISETP.GT.AND P0, PT, R3, RZ, P3 ;  /* 0x000000ff0300720c */ /* 0x000fe20001f04270 */
[-C--:B------:R-:W-:Y:S01]  /*4c90*/  FMUL R26, R26, R19.reuse ;  /* 0x000000131a1a7220 */ /* 0x080fe20000400000 */
[----:B------:R-:W-:Y:S01]  /*4ca0*/  F2FP.BF16.F32.PACK_AB R24, RZ, R24 ;  /* 0x00000018ff18723e */ /* 0x000fe200000010ff */
[-C--:B------:R-:W-:Y:S01]  /*4cb0*/  FMUL R27, R27, R19.reuse ;  /* 0x000000131b1b7220 */ /* 0x080fe20000400000 */
[----:B------:R-:W-:Y:S01]  /*4cc0*/  LEA.HI.X R7, R102, UR5, R113, 0x1, P4 ;  /* 0x0000000566077c11 */ /* 0x000fe2000a0f0c71 */
[----:B------:R-:W-:Y:S01]  /*4cd0*/  FMUL R28, R28, R19 ;  /* 0x000000131c1c7220 */ /* 0x000fe20000400000 */
[----:B------:R-:W-:Y:S01]  /*4ce0*/  F2FP.BF16.F32.PACK_AB R25, RZ, R25 ;  /* 0x00000019ff19723e */ /* 0x000fe200000010ff */
[-C--:B------:R-:W-:Y:S01]  /*4cf0*/  FMUL R29, R29, R19.reuse ;  /* 0x000000131d1d7220 */ /* 0x080fe20000400000 */
[----:B------:R-:W-:Y:S01]  /*4d00*/  ISETP.GT.AND P2, PT, R3, 0x8, P2 ;  /* 0x000000080300780c */ /* 0x000fe20001744270 */
[----:B------:R-:W-:Y:S01]  /*4d10*/  @P1 STG.E.U16 desc[UR38][R6.64], R24 ;  /* 0x0000001806001986 */ /* 0x000fe2000c101526 */
[----:B------:R-:W-:Y:S01]  /*4d20*/  ISETP.GT.AND P1, PT, R4, 0x8, PT ;  /* 0x000000080400780c */ /* 0x000fe20003f24270 */
[-C--:B------:R-:W-:Y:S01]  /*4d30*/  FMUL R30, R30, R19.reuse ;  /* 0x000000131e1e7220 */ /* 0x080fe20000400000 */
[C---:B------:R-:W-:Y:S01]  /*4d40*/  SHF.L.U64.HI R5, R92.reuse, 0x1, R91 ;  /* 0x000000015c057819 */ /* 0x040fe2000001025b */
[----:B------:R-:W-:Y:S01]  /*4d50*/  @P0 STG.E.U16 desc[UR38][R6.64+0x2], R25 ;  /* 0x0000021906000986 */ /* 0x000fe2000c101526 */
[----:B------:R-:W-:Y:S01]  /*4d60*/  LEA R8, P5, R92, R6, 0x1 ;  /* 0x000000065c087211 */ /* 0x000fe200078a08ff */
[-C--:B------:R-:W-:Y:S01]  /*4d70*/  FMUL R31, R31, R19.reuse ;  /* 0x000000131f1f7220 */ /* 0x080fe20000400000 */
[----:B------:R-:W-:Y:S01]  /*4d80*/  ISETP.GT.AND P3, PT, R3, 0x8, P3 ;  /* 0x000000080300780c */ /* 0x000fe20001f64270 */
[-C--:B------:R-:W-:Y:S01]  /*4d90*/  FMUL R32, R32, R19.reuse ;  /* 0x0000001320207220 */ /* 0x080fe20000400000 */
[----:B------:R-:W-:Y:S01]  /*4da0*/  ISETP.GT.AND P0, PT, R4, 0x9, PT ;  /* 0x000000090400780c */ /* 0x000fe20003f04270 */
[----:B------:R-:W-:Y:S01]  /*4db0*/  IMAD.X R9, R5, 0x1, R7, P5 ;  /* 0x0000000105097824 */ /* 0x000fe200028e0607 */
[----:B------:R-:W-:Y:S01]  /*4dc0*/  ISETP.GT.AND P4, PT, R3, RZ, P1 ;  /* 0x000000ff0300720c */ /* 0x000fe20000f84270 */
[-C--:B------:R-:W-:Y:S01]  /*4dd0*/  FMUL R33, R33, R19.reuse ;  /* 0x0000001321217220 */ /* 0x080fe20000400000 */
[----:B------:R-:W-:Y:S01]  /*4de0*/  F2FP.BF16.F32.PACK_AB R26, RZ, R26 ;  /* 0x0000001aff1a723e */ /* 0x000fe200000010ff */
[-C--:B------:R-:W-:Y:S01]  /*4df0*/  FMUL R34, R34, R19.reuse ;  /* 0x0000001322227220 */ /* 0x080fe20000400000 */
[----:B------:R-:W-:Y:S01]  /*4e00*/  ISETP.GT.AND P5, PT, R3, RZ, P0 ;  /* 0x000000ff0300720c */ /* 0x000fe200007a4270 */
[----:B------:R-:W-:Y:S01]  /*4e10*/  FMUL R35, R35, R19 ;  /* 0x0000001323237220 */ /* 0x000fe20000400000 */
[----:B------:R-:W-:Y:S01]  /*4e20*/  F2FP.BF16.F32.PACK_AB R27, RZ, R27 ;  /* 0x0000001bff1b723e */ /* 0x000fe200000010ff */
[----:B------:R-:W-:Y:S01]  /*4e30*/  @P2 STG.E.U16 desc[UR38][R8.64], R26 ;  /* 0x0000001a08002986 */ /* 0x000fe2000c101526 */
[----:B------:R-:W-:Y:S01]  /*4e40*/  F2FP.BF16.F32.PACK_AB R28, RZ, R28 ;  /* 0x0000001cff1c723e */ /* 0x000fe200000010ff */
[-C--:B------:R-:W-:Y:S01]  /*4e50*/  FMUL R36, R36, R19.reuse ;  /* 0x0000001324247220 */ /* 0x080fe20000400000 */
[----:B------:R-:W-:Y:S01]  /*4e60*/  ISETP.GT.AND P2, PT, R3, 0x8, P1 ;  /* 0x000000080300780c */ /* 0x000fe20000f44270 */
[----:B------:R-:W-:Y:S01]  /*4e70*/  @P3 STG.E.U16 desc[UR38][R8.64+0x2], R27 ;  /* 0x0000021b08003986 */ /* 0x000fe2000c101526 */
[----:B------:R-:W-:Y:S01]  /*4e80*/  ISETP.GT.AND P1, PT, R4, 0x10, PT ;  /* 0x000000100400780c */ /* 0x000fe20003f24270 */
[----:B------:R-:W-:Y:S01]  /*4e90*/  FMUL R37, R37, R19 ;  /* 0x0000001325257220 */ /* 0x000fe20000400000 */
[----:B------:R-:W-:Y:S01]  /*4ea0*/  F2FP.BF16.F32.PACK_AB R29, RZ, R29 ;  /* 0x0000001dff1d723e */ /* 0x000fe200000010ff */
[----:B------:R-:W-:Y:S01]  /*4eb0*/  @P4 STG.E.U16 desc[UR38][R6.64+0x10], R28 ;  /* 0x0000101c06004986 */ /* 0x000fe2000c101526 */
[C---:B------:R-:W-:Y:S01]  /*4ec0*/  ISETP.GT.AND P3, PT, R3.reuse, 0x8, P0 ;  /* 0x000000080300780c */ /* 0x040fe20000764270 */
[-C--:B------:R-:W-:Y:S01]  /*4ed0*/  FMUL R38, R38, R19.reuse ;  /* 0x0000001326267220 */ /* 0x080fe20000400000 */
[----:B------:R-:W-:Y:S01]  /*4ee0*/  ISETP.GT.AND P0, PT, R4, 0x11, PT ;  /* 0x000000110400780c */ /* 0x000fe20003f04270 */
[----:B------:R-:W-:Y:S01]  /*4ef0*/  @P5 STG.E.U16 desc[UR38][R6.64+0x12], R29 ;  /* 0x0000121d06005986 */ /* 0x000fe2000c101526 */
        /* <DEDUP_REMOVED lines=161> */
[----:B------:R-:W-:Y:S01]  /*5910*/  FMUL R87, R87, R19 ;  /* 0x0000001357577220 */ /* 0x000fe20000400000 */
[----:B------:R-:W-:-:S02]  /*5920*/  F2FP.BF16.F32.PACK_AB R62, RZ, R62 ;  /* 0x0000003eff3e723e */ /* 0x000fc400000010ff */
[C---:B------:R-:W-:Y:S02]  /*5930*/  ISETP.GT.AND P5, PT, R3.reuse, RZ, P0 ;  /* 0x000000ff0300720c */ /* 0x040fe400007a4270 */
[----:B------:R-:W-:Y:S01]  /*5940*/  F2FP.BF16.F32.PACK_AB R63, RZ, R63 ;  /* 0x0000003fff3f723e */ /* 0x000fe200000010ff */
[----:B------:R-:W-:Y:S01]  /*5950*/  @P2 STG.E.U16 desc[UR38][R8.64+0x90], R62 ;  /* 0x0000903e08002986 */ /* 0x000fe2000c101526 */
[----:B------:R-:W-:Y:S02]  /*5960*/  F2FP.BF16.F32.PACK_AB R64, RZ, R64 ;  /* 0x00000040ff40723e */ /* 0x000fe400000010ff */
[C---:B------:R-:W-:Y:S01]  /*5970*/  ISETP.GT.AND P2, PT, R3.reuse, 0x8, P1 ;  /* 0x000000080300780c */ /* 0x040fe20000f44270 */
[----:B------:R-:W-:Y:S01]  /*5980*/  @P3 STG.E.U16 desc[UR38][R8.64+0x92], R63 ;  /* 0x0000923f08003986 */ /* 0x000fe2000c101526 */
[----:B------:R-:W-:Y:S02]  /*5990*/  ISETP.GT.AND P1, PT, R4, 0x58, PT ;  /* 0x000000580400780c */ /* 0x000fe40003f24270 */
[----:B------:R-:W-:Y:S01]  /*59a0*/  F2FP.BF16.F32.PACK_AB R65, RZ, R65 ;  /* 0x00000041ff41723e */ /* 0x000fe200000010ff */
[----:B------:R-:W-:Y:S01]  /*59b0*/  @P4 STG.E.U16 desc[UR38][R6.64+0xa0], R64 ;  /* 0x0000a04006004986 */ /* 0x000fe2000c101526 */
[----:B------:R-:W-:-:S02]  /*59c0*/  ISETP.GT.AND P3, PT, R3, 0x8, P0 ;  /* 0x000000080300780c */ /* 0x000fc40000764270 */
[----:B------:R-:W-:Y:S01]  /*59d0*/  ISETP.GT.AND P0, PT, R4, 0x59, PT ;  /* 0x000000590400780c */ /* 0x000fe20003f04270 */
[----:B------:R-:W-:Y:S01]  /*59e0*/  @P5 STG.E.U16 desc[UR38][R6.64+0xa2], R65 ;  /* 0x0000a24106005986 */ /* 0x000fe2000c101526 */
[C---:B------:R-:W-:Y:S02]  /*59f0*/  ISETP.GT.AND P4, PT, R3.reuse, RZ, P1 ;  /* 0x000000ff0300720c */ /* 0x040fe40000f84270 */
[----:B------:R-:W-:Y:S02]  /*5a00*/  F2FP.BF16.F32.PACK_AB R66, RZ, R66 ;  /* 0x00000042ff42723e */ /* 0x000fe400000010ff */
[----:B------:R-:W-:Y:S02]  /*5a10*/  ISETP.GT.AND P5, PT, R3, RZ, P0 ;  /* 0x000000ff0300720c */ /* 0x000fe400007a4270 */
[----:B------:R-:W-:Y:S01]  /*5a20*/  F2FP.BF16.F32.PACK_AB R67, RZ, R67 ;  /* 0x00000043ff43723e */ /* 0x000fe200000010ff */
[----:B------:R-:W-:Y:S01]  /*5a30*/  @P2 STG.E.U16 desc[UR38][R8.64+0xa0], R66 ;  /* 0x0000a04208002986 */ /* 0x000fe2000c101526 */
[----:B------:R-:W-:-:S02]  /*5a40*/  F2FP.BF16.F32.PACK_AB R68, RZ, R68 ;  /* 0x00000044ff44723e */ /* 0x000fc400000010ff */
[C---:B------:R-:W-:Y:S01]  /*5a50*/  ISETP.GT.AND P2, PT, R3.reuse, 0x8, P1 ;  /* 0x000000080300780c */ /* 0x040fe20000f44270 */
[----:B------:R-:W-:Y:S01]  /*5a60*/  @P3 STG.E.U16 desc[UR38][R8.64+0xa2], R67 ;  /* 0x0000a24308003986 */ /* 0x000fe2000c101526 */
[C---:B------:R-:W-:Y:S02]  /*5a70*/  ISETP.GT.AND P1, PT, R4.reuse, 0x60, PT ;  /* 0x000000600400780c */ /* 0x040fe40003f24270 */
[----:B------:R-:W-:Y:S01]  /*5a80*/  F2FP.BF16.F32.PACK_AB R69, RZ, R69 ;  /* 0x00000045ff45723e */ /* 0x000fe200000010ff */
[----:B------:R-:W-:Y:S01]  /*5a90*/  @P4 STG.E.U16 desc[UR38][R6.64+0xb0], R68 ;  /* 0x0000b04406004986 */ /* 0x000fe2000c101526 */
[C---:B------:R-:W-:Y:S02]  /*5aa0*/  ISETP.GT.AND P3, PT, R3.reuse, 0x8, P0 ;  /* 0x000000080300780c */ /* 0x040fe40000764270 */
[----:B------:R-:W-:Y:S01]  /*5ab0*/  ISETP.GT.AND P0, PT, R4, 0x61, PT ;  /* 0x000000610400780c */ /* 0x000fe20003f04270 */
[----:B------:R-:W-:Y:S01]  /*5ac0*/  @P5 STG.E.U16 desc[UR38][R6.64+0xb2], R69 ;  /* 0x0000b24506005986 */ /* 0x000fe2000c101526 */
[----:B------:R-:W-:-:S02]  /*5ad0*/  ISETP.GT.AND P4, PT, R3, RZ, P1 ;  /* 0x000000ff0300720c */ /* 0x000fc40000f84270 */
[C---:B------:R-:W-:Y:S02]  /*5ae0*/  ISETP.GT.AND P5, PT, R3.reuse, RZ, P0 ;  /* 0x000000ff0300720c */ /* 0x040fe400007a4270 */
[----:B------:R-:W-:Y:S02]  /*5af0*/  F2FP.BF16.F32.PACK_AB R70, RZ, R70 ;  /* 0x00000046ff46723e */ /* 0x000fe400000010ff */
[----:B------:R-:W-:Y:S02]  /*5b00*/  F2FP.BF16.F32.PACK_AB R71, RZ, R71 ;  /* 0x00000047ff47723e */ /* 0x000fe400000010ff */
[----:B------:R-:W-:Y:S01]  /*5b10*/  F2FP.BF16.F32.PACK_AB R72, RZ, R72 ;  /* 0x00000048ff48723e */ /* 0x000fe200000010ff */
[----:B------:R-:W-:Y:S01]  /*5b20*/  @P2 STG.E.U16 desc[UR38][R8.64+0xb0], R70 ;  /* 0x0000b04608002986 */ /* 0x000fe2000c101526 */
[----:B------:R-:W-:Y:S02]  /*5b30*/  F2FP.BF16.F32.PACK_AB R73, RZ, R73 ;  /* 0x00000049ff49723e */ /* 0x000fe400000010ff */
[C---:B------:R-:W-:Y:S01]  /*5b40*/  ISETP.GT.AND P1, PT, R3.reuse, 0x8, P1 ;  /* 0x000000080300780c */ /* 0x040fe20000f24270 */
[----:B------:R-:W-:Y:S01]  /*5b50*/  @P3 STG.E.U16 desc[UR38][R8.64+0xb2], R71 ;  /* 0x0000b24708003986 */ /* 0x000fe2000c101526 */
[----:B------:R-:W-:-:S02]  /*5b60*/  ISETP.GT.AND P2, PT, R3, 0x8, P0 ;  /* 0x000000080300780c */ /* 0x000fc40000744270 */
[C---:B------:R-:W-:Y:S01]  /*5b70*/  ISETP.GT.AND P0, PT, R4.reuse, 0x69, PT ;  /* 0x000000690400780c */ /* 0x040fe20003f04270 */
[----:B------:R-:W-:Y:S01]  /*5b80*/  @P4 STG.E.U16 desc[UR38][R6.64+0xc0], R72 ;  /* 0x0000c04806004986 */ /* 0x000fe2000c101526 */
[----:B------:R-:W-:Y:S02]  /*5b90*/  ISETP.GT.AND P4, PT, R4, 0x68, PT ;  /* 0x000000680400780c */ /* 0x000fe40003f84270 */
[----:B------:R-:W-:Y:S01]  /*5ba0*/  F2FP.BF16.F32.PACK_AB R74, RZ, R74 ;  /* 0x0000004aff4a723e */ /* 0x000fe200000010ff */
[----:B------:R-:W-:Y:S01]  /*5bb0*/  @P5 STG.E.U16 desc[UR38][R6.64+0xc2], R73 ;  /* 0x0000c24906005986 */ /* 0x000fe2000c101526 */
[C---:B------:R-:W-:Y:S02]  /*5bc0*/  ISETP.GT.AND P5, PT, R3.reuse, RZ, P4 ;  /* 0x000000ff0300720c */ /* 0x040fe400027a4270 */
[----:B------:R-:W-:Y:S01]  /*5bd0*/  ISETP.GT.AND P3, PT, R3, RZ, P0 ;  /* 0x000000ff0300720c */ /* 0x000fe20000764270 */
[----:B------:R-:W-:Y:S01]  /*5be0*/  @P1 STG.E.U16 desc[UR38][R8.64+0xc0], R74 ;  /* 0x0000c04a08001986 */ /* 0x000fe2000c101526 */
[----:B------:R-:W-:-:S02]  /*5bf0*/  F2FP.BF16.F32.PACK_AB R75, RZ, R75 ;  /* 0x0000004bff4b723e */ /* 0x000fc400000010ff */
[----:B------:R-:W-:Y:S02]  /*5c00*/  F2FP.BF16.F32.PACK_AB R76, RZ, R76 ;  /* 0x0000004cff4c723e */ /* 0x000fe400000010ff */
[C---:B------:R-:W-:Y:S01]  /*5c10*/  ISETP.GT.AND P4, PT, R3.reuse, 0x8, P4 ;  /* 0x000000080300780c */ /* 0x040fe20002784270 */
[----:B------:R-:W-:Y:S01]  /*5c20*/  @P2 STG.E.U16 desc[UR38][R8.64+0xc2], R75 ;  /* 0x0000c24b08002986 */ /* 0x000fe2000c101526 */
[----:B------:R-:W-:Y:S02]  /*5c30*/  F2FP.BF16.F32.PACK_AB R77, RZ, R77 ;  /* 0x0000004dff4d723e */ /* 0x000fe400000010ff */
[C---:B------:R-:W-:Y:S01]  /*5c40*/  ISETP.GT.AND P2, PT, R4.reuse, 0x71, PT ;  /* 0x000000710400780c */ /* 0x040fe20003f44270 */
[----:B------:R-:W-:Y:S01]  /*5c50*/  @P5 STG.E.U16 desc[UR38][R6.64+0xd0], R76 ;  /* 0x0000d04c06005986 */ /* 0x000fe2000c101526 */
[----:B------:R-:W-:Y:S02]  /*5c60*/  ISETP.GT.AND P5, PT, R3, 0x8, P0 ;  /* 0x000000080300780c */ /* 0x000fe400007a4270 */
[C---:B------:R-:W-:Y:S01]  /*5c70*/  ISETP.GT.AND P1, PT, R4.reuse, 0x78, PT ;  /* 0x000000780400780c */ /* 0x040fe20003f24270 */
[----:B------:R-:W-:Y:S01]  /*5c80*/  @P3 STG.E.U16 desc[UR38][R6.64+0xd2], R77 ;  /* 0x0000d24d06003986 */ /* 0x000fe2000c101526 */
[----:B------:R-:W-:-:S02]  /*5c90*/  ISETP.GT.AND P3, PT, R4, 0x70, PT ;  /* 0x000000700400780c */ /* 0x000fc40003f64270 */
[----:B------:R-:W-:Y:S01]  /*5ca0*/  ISETP.GT.AND P0, PT, R4, 0x79, PT ;  /* 0x000000790400780c */ /* 0x000fe20003f04270 */
[----:B------:R-:W-:Y:S01]  /*5cb0*/  @P4 IMAD.MOV.U32 R4, RZ, RZ, R8 ;  /* 0x000000ffff044224 */ /* 0x000fe200078e0008 */
[----:B------:R-:W-:Y:S01]  /*5cc0*/  F2FP.BF16.F32.PACK_AB R78, RZ, R78 ;  /* 0x0000004eff4e723e */ /* 0x000fe200000010ff */
[----:B------:R-:W-:Y:S01]  /*5cd0*/  @P4 IMAD.MOV.U32 R5, RZ, RZ, R9 ;  /* 0x000000ffff054224 */ /* 0x000fe200078e0009 */
[----:B------:R-:W-:Y:S02]  /*5ce0*/  F2FP.BF16.F32.PACK_AB R79, RZ, R79 ;  /* 0x0000004fff4f723e */ /* 0x000fe400000010ff */
[----:B------:R-:W-:Y:S02]  /*5cf0*/  F2FP.BF16.F32.PACK_AB R80, RZ, R80 ;  /* 0x00000050ff50723e */ /* 0x000fe400000010ff */
[----:B------:R0:W-:Y:S01]  /*5d00*/  @P4 STG.E.U16 desc[UR38][R4.64+0xd0], R78 ;  /* 0x0000d04e04004986 */ /* 0x0001e2000c101526 */
[----:B------:R-:W-:Y:S02]  /*5d10*/  ISETP.GT.AND P4, PT, R3, RZ, P2 ;  /* 0x000000ff0300720c */ /* 0x000fe40001784270 */
[----:B------:R-:W-:-:S02]  /*5d20*/  F2FP.BF16.F32.PACK_AB R81, RZ, R81 ;  /* 0x00000051ff51723e */ /* 0x000fc400000010ff */
[----:B------:R-:W-:Y:S02]  /*5d30*/  ISETP.GT.AND P2, PT, R3, 0x8, P2 ;  /* 0x000000080300780c */ /* 0x000fe40001744270 */
[----:B------:R-:W-:Y:S02]  /*5d40*/  F2FP.BF16.F32.PACK_AB R82, RZ, R82 ;  /* 0x00000052ff52723e */ /* 0x000fe400000010ff */
[----:B------:R-:W-:Y:S02]  /*5d50*/  F2FP.BF16.F32.PACK_AB R83, RZ, R83 ;  /* 0x00000053ff53723e */ /* 0x000fe400000010ff */
[----:B------:R-:W-:Y:S01]  /*5d60*/  F2FP.BF16.F32.PACK_AB R84, RZ, R84 ;  /* 0x00000054ff54723e */ /* 0x000fe200000010ff */
[----:B0-----:R-:W-:Y:S01]  /*5d70*/  @P5 IMAD.MOV.U32 R4, RZ, RZ, R8 ;  /* 0x000000ffff045224 */ /* 0x001fe200078e0008 */
[----:B------:R-:W-:Y:S01]  /*5d80*/  F2FP.BF16.F32.PACK_AB R85, RZ, R85 ;  /* 0x00000055ff55723e */ /* 0x000fe200000010ff */
[----:B------:R-:W-:Y:S01]  /*5d90*/  @P5 IMAD.MOV.U32 R5, RZ, RZ, R9 ;  /* 0x000000ffff055224 */ /* 0x000fe200078e0009 */
[----:B------:R-:W-:-:S02]  /*5da0*/  F2FP.BF16.F32.PACK_AB R86, RZ, R86 ;  /* 0x00000056ff56723e */ /* 0x000fc400000010ff */
[----:B------:R-:W-:Y:S02]  /*5db0*/  F2FP.BF16.F32.PACK_AB R87, RZ, R87 ;  /* 0x00000057ff57723e */ /* 0x000fe400000010ff */
[----:B------:R0:W-:Y:S01]  /*5dc0*/  @P5 STG.E.U16 desc[UR38][R4.64+0xd2], R79 ;  /* 0x0000d24f04005986 */ /* 0x0001e2000c101526 */
[C---:B------:R-:W-:Y:S02]  /*5dd0*/  ISETP.GT.AND P5, PT, R3.reuse, RZ, P3 ;  /* 0x000000ff0300720c */ /* 0x040fe40001fa4270 */
[----:B------:R-:W-:-:S11]  /*5de0*/  ISETP.GT.AND P3, PT, R3, 0x8, P3 ;  /* 0x000000080300780c */ /* 0x000fd60001f64270 */
[----:B0-----:R-:W-:Y:S02]  /*5df0*/  @P5 IMAD.MOV.U32 R4, RZ, RZ, R6 ;  /* 0x000000ffff045224 */ /* 0x001fe400078e0006 */
[----:B------:R-:W-:-:S05]  /*5e00*/  @P5 IMAD.MOV.U32 R5, RZ, RZ, R7 ;  /* 0x000000ffff055224 */ /* 0x000fca00078e0007 */
[----:B------:R0:W-:Y:S01]  /*5e10*/  @P5 STG.E.U16 desc[UR38][R4.64+0xe0], R80 ;  /* 0x0000e05004005986 */ /* 0x0001e2000c101526 */
[C---:B------:R-:W-:Y:S02]  /*5e20*/  ISETP.GT.AND P5, PT, R3.reuse, RZ, P0 ;  /* 0x000000ff0300720c */ /* 0x040fe400007a4270 */
[----:B------:R-:W-:Y:S01]  /*5e30*/  ISETP.GT.AND P0, PT, R3, 0x8, P0 ;  /* 0x000000080300780c */ /* 0x000fe20000704270 */
[----:B0-----:R-:W-:Y:S02]  /*5e40*/  @P4 IMAD.MOV.U32 R4, RZ, RZ, R6 ;  /* 0x000000ffff044224 */ /* 0x001fe400078e0006 */
[----:B------:R-:W-:-:S05]  /*5e50*/  @P4 IMAD.MOV.U32 R5, RZ, RZ, R7 ;  /* 0x000000ffff054224 */ /* 0x000fca00078e0007 */
[----:B------:R0:W-:Y:S01]  /*5e60*/  @P4 STG.E.U16 desc[UR38][R4.64+0xe2], R81 ;  /* 0x0000e25104004986 */ /* 0x0001e2000c101526 */
[C---:B------:R-:W-:Y:S02]  /*5e70*/  ISETP.GT.AND P4, PT, R3.reuse, RZ, P1 ;  /* 0x000000ff0300720c */ /* 0x040fe40000f84270 */
[----:B------:R-:W-:Y:S01]  /*5e80*/  ISETP.GT.AND P1, PT, R3, 0x8, P1 ;  /* 0x000000080300780c */ /* 0x000fe20000f24270 */
[----:B0-----:R-:W-:Y:S02]  /*5e90*/  @P3 IMAD.MOV.U32 R4, RZ, RZ, R8 ;  /* 0x000000ffff043224 */ /* 0x001fe400078e0008 */
[----:B------:R-:W-:-:S05]  /*5ea0*/  @P3 IMAD.MOV.U32 R5, RZ, RZ, R9 ;  /* 0x000000ffff053224 */ /* 0x000fca00078e0009 */
[----:B------:R0:W-:Y:S02]  /*5eb0*/  @P3 STG.E.U16 desc[UR38][R4.64+0xe0], R82 ;  /* 0x0000e05204003986 */ /* 0x0001e4000c101526 */
[----:B0-----:R-:W-:Y:S02]  /*5ec0*/  @P2 IMAD.MOV.U32 R4, RZ, RZ, R8 ;  /* 0x000000ffff042224 */ /* 0x001fe400078e0008 */
[----:B------:R-:W-:-:S05]  /*5ed0*/  @P2 IMAD.MOV.U32 R5, RZ, RZ, R9 ;  /* 0x000000ffff052224 */ /* 0x000fca00078e0009 */
[----:B------:R0:W-:Y:S02]  /*5ee0*/  @P2 STG.E.U16 desc[UR38][R4.64+0xe2], R83 ;  /* 0x0000e25304002986 */ /* 0x0001e4000c101526 */
[----:B0-----:R-:W-:Y:S02]  /*5ef0*/  @P4 IMAD.MOV.U32 R4, RZ, RZ, R6 ;  /* 0x000000ffff044224 */ /* 0x001fe400078e0006 */
[----:B------:R-:W-:-:S05]  /*5f00*/  @P4 IMAD.MOV.U32 R5, RZ, RZ, R7 ;  /* 0x000000ffff054224 */ /* 0x000fca00078e0007 */
[----:B------:R0:W-:Y:S04]  /*5f10*/  @P4 STG.E.U16 desc[UR38][R4.64+0xf0], R84 ;  /* 0x0000f05404004986 */ /* 0x0001e8000c101526 */
[----:B------:R1:W-:Y:S01]  /*5f20*/  @P5 STG.E.U16 desc[UR38][R6.64+0xf2], R85 ;  /* 0x0000f25506005986 */ /* 0x0003e2000c101526 */
[----:B0-----:R-:W-:Y:S02]  /*5f30*/  @P1 IMAD.MOV.U32 R4, RZ, RZ, R8 ;  /* 0x000000ffff041224 */ /* 0x001fe400078e0008 */
[----:B------:R-:W-:-:S05]  /*5f40*/  @P1 IMAD.MOV.U32 R5, RZ, RZ, R9 ;  /* 0x000000ffff051224 */ /* 0x000fca00078e0009 */
[----:B------:R1:W-:Y:S04]  /*5f50*/  @P1 STG.E.U16 desc[UR38][R4.64+0xf0], R86 ;  /* 0x0000f05604001986 */ /* 0x0003e8000c101526 */
[----:B------:R1:W-:Y:S02]  /*5f60*/  @P0 STG.E.U16 desc[UR38][R8.64+0xf2], R87 ;  /* 0x0000f25708000986 */ /* 0x0003e4000c101526 */
.L_x_154:
[----:B------:R-:W-:Y:S05]  /*5f70*/  BSYNC B0 ;  /* 0x0000000000007941 */ /* 0x000fea0003800000 */
.L_x_28:
[----:B------:R-:W-:Y:S01]  /*5f80*/  IADD3 R16, P0, R16, UR36, RZ ;  /* 0x0000002410107c10 */ /* 0x000fe2000ff1e0ff */
[----:B------:R-:W-:Y:S01]  /*5f90*/  ULDC.64 UR4, c[0x0][0x650] ;  /* 0x0001940000047ab9 */ /* 0x000fe20000000a00 */
[----:B------:R-:W-:Y:S01]  /*5fa0*/  PRMT R3, RZ, 0x7610, R3 ;  /* 0x00007610ff037816 */ /* 0x000fe20000000003 */
[----:B------:R-:W-:Y:S01]  /*5fb0*/  IMAD.MOV.U32 R100, RZ, RZ, -0x1 ;  /* 0xffffffffff647424 */ /* 0x000fe200078e00ff */
[----:B------:R-:W-:Y:S01]  /*5fc0*/  IADD3.X R17, R17, UR42, RZ, P0, !PT ;  /* 0x0000002a11117c10 */ /* 0x000fe200087fe4ff */
[----:B------:R-:W-:Y:S01]  /*5fd0*/  IMAD.MOV.U32 R99, RZ, RZ, -0x1 ;  /* 0xffffffffff637424 */ /* 0x000fe200078e00ff */
[----:B------:R-:W-:-:S04]  /*5fe0*/  ISETP.GE.U32.AND P0, PT, R16, UR4, PT ;  /* 0x0000000410007c0c */ /* 0x000fc8000bf06070 */
[----:B------:R-:W-:-:S13]  /*5ff0*/  ISETP.GE.U32.AND.EX P0, PT, R17, UR5, PT, P0 ;  /* 0x0000000511007c0c */ /* 0x000fda000bf06100 */
[----:B------:R-:W-:Y:S05]  /*6000*/  @P0 BRA `(.L_x_155) ;  /* 0x00000004004c0947 */ /* 0x000fea0003800000 */
[----:B------:R-:W0:Y:S01]  /*6010*/  LDC.64 R10, c[0x0][0x628] ;  /* 0x00018a00ff0a7b82 */ /* 0x000e220000000a00 */
[----:B---3--:R-:W3:Y:S01]  /*6020*/  S2R R12, SR_CTAID.X ;  /* 0x00000000000c7919 */ /* 0x008ee20000002500 */
[----:B-12-4-:R-:W-:Y:S02]  /*6030*/  IMAD.MOV.U32 R8, RZ, RZ, R16 ;  /* 0x000000ffff087224 */ /* 0x016fe400078e0010 */
[----:B------:R-:W-:Y:S01]  /*6040*/  IMAD.MOV.U32 R9, RZ, RZ, R17 ;  /* 0x000000ffff097224 */ /* 0x000fe200078e0011 */
[----:B------:R-:W1:Y:S03]  /*6050*/  S2R R20, SR_CTAID.Y ;  /* 0x0000000000147919 */ /* 0x000e660000002600 */
[----:B------:R-:W2:Y:S08]  /*6060*/  LDC R0, c[0x0][0x630] ;  /* 0x00018c00ff007b82 */ /* 0x000eb00000000800 */
[----:B------:R-:W4:Y:S01]  /*6070*/  LDC.64 R14, c[0x0][0x620] ;  /* 0x00018800ff0e7b82 */ /* 0x000f220000000a00 */
[----:B0-----:R-:W-:-:S04]  /*6080*/  ISETP.NE.U32.AND P0, PT, R10, RZ, PT ;  /* 0x000000ff0a00720c */ /* 0x001fc80003f05070 */
[----:B------:R-:W-:-:S13]  /*6090*/  ISETP.NE.AND.EX P0, PT, R11, RZ, PT, P0 ;  /* 0x000000ff0b00720c */ /* 0x000fda0003f05300 */
[----:B-1234-:R-:W-:Y:S05]  /*60a0*/  @!P0 BRA `(.L_x_156) ;  /* 0x0000000000288947 */ /* 0x01efea0003800000 */
        /* <DEDUP_REMOVED lines=10> */
.L_x_156:
[-CC-:B------:R-:W-:Y:S01]  /*6150*/  SHF.R.U64 R99, R8, R0.reuse, R9.reuse ;  /* 0x0000000008637219 */ /* 0x180fe20000001209 */
[----:B------:R-:W0:Y:S01]  /*6160*/  LDC.64 R26, c[0x0][0x640] ;  /* 0x00019000ff1a7b82 */ /* 0x000e220000000a00 */
[----:B------:R-:W-:Y:S01]  /*6170*/  SHF.R.U32.HI R0, RZ, R0, R9 ;  /* 0x00000000ff007219 */ /* 0x000fe20000011609 */
[----:B------:R-:W-:Y:S01]  /*6180*/  ULDC UR4, c[0x0][0x150] ;  /* 0x0000540000047ab9 */ /* 0x000fe20000000800 */
[----:B------:R-:W-:Y:S02]  /*6190*/  IADD3 R3, P0, RZ, -R99, RZ ;  /* 0x80000063ff037210 */ /* 0x000fe40007f1e0ff */
[----:B------:R-:W-:-:S03]  /*61a0*/  I2FP.F32.U32 R7, R12 ;  /* 0x0000000c00077245 */ /* 0x000fc60000201000 */
[----:B------:R-:W1:Y:S01]  /*61b0*/  LDC R6, c[0x0][0x618] ;  /* 0x00018600ff067b82 */ /* 0x000e620000000800 */
[----:B------:R-:W-:Y:S02]  /*61c0*/  IMAD.X R5, RZ, RZ, ~R0, P0 ;  /* 0x000000ffff057224 */ /* 0x000fe400000e0e00 */
[----:B------:R-:W-:Y:S01]  /*61d0*/  FMUL R7, R7, UR4 ;  /* 0x0000000407077c20 */ /* 0x000fe20008400000 */
[----:B------:R-:W-:Y:S01]  /*61e0*/  ULDC UR4, c[0x0][0x154] ;  /* 0x0000550000047ab9 */ /* 0x000fe20000000800 */
[-C--:B------:R-:W-:Y:S02]  /*61f0*/  IMAD R0, R5, R14.reuse, RZ ;  /* 0x0000000e05007224 */ /* 0x080fe400078e02ff */
[C---:B------:R-:W-:Y:S01]  /*6200*/  IMAD.WIDE.U32 R4, R3.reuse, R14, R16 ;  /* 0x0000000e03047225 */ /* 0x040fe200078e0010 */
[----:B------:R-:W2:Y:S01]  /*6210*/  LDC R8, c[0x0][0x608] ;  /* 0x00018200ff087b82 */ /* 0x000ea20000000800 */
[----:B------:R-:W3:Y:S02]  /*6220*/  F2I.U32.TRUNC.NTZ R7, R7 ;  /* 0x0000000700077305 */ /* 0x000ee4000020f000 */
[----:B------:R-:W-:Y:S01]  /*6230*/  IMAD R3, R3, R15, R0 ;  /* 0x0000000f03037224 */ /* 0x000fe200078e0200 */
[----:B------:R-:W-:-:S03]  /*6240*/  I2FP.F32.U32 R0, R20 ;  /* 0x0000001400007245 */ /* 0x000fc60000201000 */
[----:B------:R-:W-:Y:S01]  /*6250*/  IMAD.IADD R3, R5, 0x1, R3 ;  /* 0x0000000105037824 */ /* 0x000fe200078e0203 */
[----:B------:R-:W4:Y:S01]  /*6260*/  LDC R11, c[0x0][0x658] ;  /* 0x00019600ff0b7b82 */ /* 0x000f220000000800 */
[----:B0-----:R-:W-:-:S04]  /*6270*/  ISETP.NE.U32.AND P0, PT, R26, RZ, PT ;  /* 0x000000ff1a00720c */ /* 0x001fc80003f05070 */
[----:B------:R-:W-:-:S03]  /*6280*/  ISETP.NE.AND.EX P0, PT, R27, RZ, PT, P0 ;  /* 0x000000ff1b00720c */ /* 0x000fc60003f05300 */
[----:B------:R-:W0:Y:S01]  /*6290*/  LDC R9, c[0x0][0x144] ;  /* 0x00005100ff097b82 */ /* 0x000e220000000800 */
[-C--:B-1----:R-:W-:Y:S01]  /*62a0*/  SHF.R.U64 R10, R4, R6.reuse, R3 ;  /* 0x00000006040a7219 */ /* 0x082fe20000001203 */
[----:B---3--:R-:W-:Y:S01]  /*62b0*/  IMAD.MOV R7, RZ, RZ, -R7 ;  /* 0x000000ffff077224 */ /* 0x008fe200078e0a07 */
[----:B------:R-:W-:Y:S01]  /*62c0*/  SHF.R.U32.HI R3, RZ, R6, R3 ;  /* 0x00000006ff037219 */ /* 0x000fe20000011603 */
[----:B------:R-:W-:-:S04]  /*62d0*/  FMUL R6, R0, UR4 ;  /* 0x0000000400067c20 */ /* 0x000fc80008400000 */
[----:B------:R-:W1:Y:S01]  /*62e0*/  LDC R21, c[0x0][0x148] ;  /* 0x00005200ff157b82 */ /* 0x000e620000000800 */
[----:B------:R3:W0:Y:S01]  /*62f0*/  F2I.U32.TRUNC.NTZ R14, R6 ;  /* 0x00000006000e7305 */ /* 0x000622000020f000 */
[-CC-:B--2---:R-:W-:Y:S02]  /*6300*/  SHF.R.U64 R13, R10, R8.reuse, R3.reuse ;  /* 0x000000080a0d7219 */ /* 0x184fe40000001203 */
[----:B------:R-:W-:-:S04]  /*6310*/  SHF.R.U32.HI R0, RZ, R8, R3 ;  /* 0x00000008ff007219 */ /* 0x000fc80000011603 */
[----:B-----5:R-:W2:Y:S01]  /*6320*/  LDC R24, c[0x0][0x648] ;  /* 0x00019200ff187b82 */ /* 0x020ea20000000800 */
[-CC-:B----4-:R-:W-:Y:S02]  /*6330*/  SHF.R.U64 R15, R13, R11.reuse, R0.reuse ;  /* 0x0000000b0d0f7219 */ /* 0x190fe40000001200 */
[----:B------:R-:W-:-:S03]  /*6340*/  SHF.R.U32.HI R5, RZ, R11, R0 ;  /* 0x0000000bff057219 */ /* 0x000fc60000011600 */
[----:B------:R-:W-:Y:S02]  /*6350*/  IMAD.MOV.U32 R4, RZ, RZ, R15 ;  /* 0x000000ffff047224 */ /* 0x000fe400078e000f */
[----:B------:R-:W4:Y:S01]  /*6360*/  LDC R28, c[0x0][0x638] ;  /* 0x00018e00ff1c7b82 */ /* 0x000f220000000800 */
[----:B0-----:R-:W-:-:S07]  /*6370*/  IMAD R25, R9, R7, R12 ;  /* 0x0000000709197224 */ /* 0x001fce00078e020c */
[----:B------:R-:W0:Y:S08]  /*6380*/  LDC R29, c[0x0][0x610] ;  /* 0x00018400ff1d7b82 */ /* 0x000e300000000800 */
[----:B------:R-:W0:Y:S01]  /*6390*/  LDC R30, c[0x0][0x600] ;  /* 0x00018000ff1e7b82 */ /* 0x000e220000000800 */
[----:B-123--:R-:W-:Y:S05]  /*63a0*/  @!P0 BRA `(.L_x_157) ;  /* 0x0000000000288947 */ /* 0x00efea0003800000 */
        /* <DEDUP_REMOVED lines=10> */
.L_x_157:
[----:B------:R-:W-:Y:S01]  /*6450*/  ISETP.NE.AND P0, PT, R2, 0x1, PT ;  /* 0x000000010200780c */ /* 0x000fe20003f05270 */
[----:B------:R-:W-:Y:S01]  /*6460*/  IMAD.MOV R14, RZ, RZ, -R14 ;  /* 0x000000ffff0e7224 */ /* 0x000fe200078e0a0e */
[----:B------:R-:W-:Y:S02]  /*6470*/  SHF.R.U64 R0, R4, R24, R5 ;  /* 0x0000001804007219 */ /* 0x000fe40000001205 */
[----:B------:R-:W-:Y:S02]  /*6480*/  LOP3.LUT R3, R13, R96, RZ, 0xc0, !PT ;  /* 0x000000600d037212 */ /* 0x000fe400078ec0ff */
[----:B------:R-:W-:Y:S01]  /*6490*/  LOP3.LUT R10, R10, R95, RZ, 0xc0, !PT ;  /* 0x0000005f0a0a7212 */ /* 0x000fe200078ec0ff */
[----:B------:R-:W-:Y:S02]  /*64a0*/  IMAD.MOV R4, RZ, RZ, -R0 ;  /* 0x000000ffff047224 */ /* 0x000fe400078e0a00 */
[----:B------:R-:W-:Y:S02]  /*64b0*/  IMAD R0, R90, R0, R3 ;  /* 0x000000005a007224 */ /* 0x000fe400078e0203 */
[----:B----4-:R-:W-:-:S02]  /*64c0*/  IMAD R3, R4, R28, R15 ;  /* 0x0000001c04037224 */ /* 0x010fc400078e020f */
[----:B------:R-:W-:Y:S02]  /*64d0*/  @P0 IMAD R25, R21, R14, R20 ;  /* 0x0000000e15190224 */ /* 0x000fe400078e0214 */
[----:B0-----:R-:W-:Y:S02]  /*64e0*/  IMAD R5, R3, R30, R10 ;  /* 0x0000001e03057224 */ /* 0x001fe400078e020a */
[----:B------:R-:W-:Y:S02]  /*64f0*/  IMAD R0, R0, R29, R25 ;  /* 0x0000001d00007224 */ /* 0x000fe400078e0219 */
[----:B------:R-:W-:-:S03]  /*6500*/  IMAD.MOV.U32 R4, RZ, RZ, 0x1 ;  /* 0x00000001ff047424 */ /* 0x000fc600078e00ff */
[----:B------:R-:W-:Y:S02]  /*6510*/  SEL R100, R5, R0, !P0 ;  /* 0x0000000005647207 */ /* 0x000fe40004000000 */
[----:B------:R-:W-:Y:S02]  /*6520*/  PRMT R3, R4, 0x7610, R3 ;  /* 0x0000761004037816 */ /* 0x000fe40000000003 */
[----:B------:R-:W-:-:S07]  /*6530*/  SEL R0, R0, R5, !P0 ;  /* 0x0000000500007207 */ /* 0x000fce0004000000 */
.L_x_155:
[----:B------:R-:W-:Y:S01]  /*6540*/  UIMAD.WIDE.U32 UR4, UR41, 0x24924925, URZ ;  /* 0x24924925290478a5 */ /* 0x000fe2000f8e003f */
[----:B------:R-:W-:Y:S01]  /*6550*/  LOP3.LUT P0, RZ, R3, 0xff, RZ, 0xc0, !PT ;  /* 0x000000ff03ff7812 */ /* 0x000fe2000780c0ff */
[----:B------:R-:W-:Y:S02]  /*6560*/  IMAD.MOV.U32 R101, RZ, RZ, R0 ;  /* 0x000000ffff657224 */ /* 0x000fe400078e0000 */
[----:B------:R-:W-:-:S04]  /*6570*/  UIADD3 UR4, UR41, -UR5, URZ ;  /* 0x8000000529047290 */ /* 0x000fc8000fffe03f */
[----:B------:R-:W-:-:S04]  /*6580*/  ULEA.HI UR4, UR4, UR5, URZ, 0x1f ;  /* 0x0000000504047291 */ /* 0x000fc8000f8ff83f */
[----:B------:R-:W-:-:S04]  /*6590*/  USHF.R.U32.HI UR4, URZ, 0x2, UR4 ;  /* 0x000000023f047899 */ /* 0x000fc80008011604 */
[----:B------:R-:W-:Y:S01]  /*65a0*/  UIMAD UR41, UR4, -0x7, UR41 ;  /* 0xfffffff9042978a4 */ /* 0x000fe2000f8e0229 */
[----:B------:R-:W-:Y:S11]  /*65b0*/  @P0 BRA `(.L_x_158) ;  /* 0xffffffac00180947 */ /* 0x000ff6000383ffff */
[----:B------:R-:W-:Y:S05]  /*65c0*/  EXIT ;  /* 0x000000000000794d */ /* 0x000fea0003800000 */
.L_x_3:
        /* <DEDUP_REMOVED lines=26> */
.L_x_160:
[--C-:B------:R-:W-:Y:S01]  /*6770*/  SHF.R.U64 R14, R12, R20, R13.reuse ;  /* 0x000000140c0e7219 */ /* 0x100fe2000000120d */
[----:B------:R-:W0:Y:S01]  /*6780*/  LDC R24, c[0x0][0x618] ;  /* 0x00018600ff187b82 */ /* 0x000e220000000800 */
[----:B------:R-:W-:Y:S01]  /*6790*/  I2FP.F32.U32 R8, R6 ;  /* 0x0000000600087245 */ /* 0x000fe20000201000 */
[----:B------:R-:W-:Y:S01]  /*67a0*/  ULDC UR4, c[0x0][0x150] ;  /* 0x0000540000047ab9 */ /* 0x000fe20000000800 */
[----:B------:R-:W-:Y:S02]  /*67b0*/  SHF.R.U32.HI R7, RZ, R20, R13 ;  /* 0x00000014ff077219 */ /* 0x000fe4000001160d */
[----:B------:R-:W-:Y:S01]  /*67c0*/  IADD3 R11, P0, RZ, -R14, RZ ;  /* 0x8000000eff0b7210 */ /* 0x000fe20007f1e0ff */
[----:B------:R-:W-:Y:S01]  /*67d0*/  FMUL R13, R8, UR4 ;  /* 0x00000004080d7c20 */ /* 0x000fe20008400000 */
[----:B------:R-:W-:Y:S01]  /*67e0*/  ULDC UR4, c[0x0][0x154] ;  /* 0x0000550000047ab9 */ /* 0x000fe20000000800 */
[----:B------:R-:W1:Y:S02]  /*67f0*/  LDC.64 R26, c[0x0][0x640] ;  /* 0x00019000ff1a7b82 */ /* 0x000e640000000a00 */
[----:B------:R-:W-:-:S02]  /*6800*/  IMAD.X R7, RZ, RZ, ~R7, P0 ;  /* 0x000000ffff077224 */ /* 0x000fc400000e0e07 */
[----:B------:R-:W2:Y:S01]  /*6810*/  F2I.U32.TRUNC.NTZ R13, R13 ;  /* 0x0000000d000d7305 */ /* 0x000ea2000020f000 */
[----:B------:R-:W-:-:S03]  /*6820*/  IMAD.WIDE.U32 R8, R11, R22, R16 ;  /* 0x000000160b087225 */ /* 0x000fc600078e0010 */
[----:B------:R-:W3:Y:S01]  /*6830*/  LDC R15, c[0x0][0x144] ;  /* 0x00005100ff0f7b82 */ /* 0x000ee20000000800 */
[----:B------:R-:W-:-:S04]  /*6840*/  IMAD R10, R7, R22, RZ ;  /* 0x00000016070a7224 */ /* 0x000fc800078e02ff */
[----:B------:R-:W-:Y:S02]  /*6850*/  IMAD R7, R11, R23, R10 ;  /* 0x000000170b077224 */ /* 0x000fe400078e020a */
[----:B------:R-:W-:Y:S01]  /*6860*/  IMAD.MOV.U32 R10, RZ, RZ, -0x1 ;  /* 0xffffffffff0a7424 */ /* 0x000fe200078e00ff */
[----:B------:R-:W4:Y:S01]  /*6870*/  LDC R20, c[0x0][0x608] ;  /* 0x00018200ff147b82 */ /* 0x000f220000000800 */
[----:B------:R-:W-:Y:S01]  /*6880*/  IMAD.IADD R7, R9, 0x1, R7 ;  /* 0x0000000109077824 */ /* 0x000fe200078e0207 */
[----:B------:R-:W-:-:S04]  /*6890*/  I2FP.F32.U32 R9, R5 ;  /* 0x0000000500097245 */ /* 0x000fc80000201000 */
[-C--:B0-----:R-:W-:Y:S01]  /*68a0*/  SHF.R.U64 R12, R8, R24.reuse, R7 ;  /* 0x00000018080c7219 */ /* 0x081fe20000001207 */
[----:B--2---:R-:W-:Y:S01]  /*68b0*/  IMAD.MOV R8, RZ, RZ, -R13 ;  /* 0x000000ffff087224 */ /* 0x004fe200078e0a0d */
[----:B------:R-:W0:Y:S01]  /*68c0*/  LDC R11, c[0x0][0x658] ;  /* 0x00019600ff0b7b82 */ /* 0x000e220000000800 */
[----:B-1----:R-:W-:Y:S01]  /*68d0*/  ISETP.NE.U32.AND P0, PT, R26, RZ, PT ;  /* 0x000000ff1a00720c */ /* 0x002fe20003f05070 */
[----:B------:R-:W-:Y:S01]  /*68e0*/  FMUL R9, R9, UR4 ;  /* 0x0000000409097c20 */ /* 0x000fe20008400000 */
[----:B------:R-:W-:Y:S02]  /*68f0*/  SHF.R.U32.HI R7, RZ, R24, R7 ;  /* 0x00000018ff077219 */ /* 0x000fe40000011607 */
[----:B------:R-:W-:-:S03]  /*6900*/  ISETP.NE.AND.EX P0, PT, R27, RZ, PT, P0 ;  /* 0x000000ff1b00720c */ /* 0x000fc60003f05300 */
[----:B------:R-:W1:Y:S01]  /*6910*/  LDC R22, c[0x0][0x148] ;  /* 0x00005200ff167b82 */ /* 0x000e620000000800 */
[----:B---3--:R-:W-:Y:S02]  /*6920*/  IMAD R23, R15, R8, R6 ;  /* 0x000000080f177224 */ /* 0x008fe400078e0206 */
[----:B------:R-:W-:-:S05]  /*6930*/  IMAD.MOV.U32 R8, RZ, RZ, 0x1 ;  /* 0x00000001ff087424 */ /* 0x000fca00078e00ff */
[----:B------:R-:W2:Y:S01]  /*6940*/  LDC R21, c[0x0][0x600] ;  /* 0x00018000ff157b82 */ /* 0x000ea20000000800 */
[-CC-:B----4-:R-:W-:Y:S02]  /*6950*/  SHF.R.U64 R15, R12, R20.reuse, R7.reuse ;  /* 0x000000140c0f7219 */ /* 0x190fe40000001207 */
[----:B------:R-:W-:Y:S02]  /*6960*/  SHF.R.U32.HI R6, RZ, R20, R7 ;  /* 0x00000014ff067219 */ /* 0x000fe40000011607 */
[----:B------:R3:W4:Y:S03]  /*6970*/  F2I.U32.TRUNC.NTZ R20, R9 ;  /* 0x0000000900147305 */ /* 0x000726000020f000 */
[----:B------:R-:W1:Y:S01]  /*6980*/  LDC R25, c[0x0][0x648] ;  /* 0x00019200ff197b82 */ /* 0x000e620000000800 */
[-C--:B0-----:R-:W-:Y:S02]  /*6990*/  SHF.R.U64 R19, R15, R11.reuse, R6 ;  /* 0x0000000b0f137219 */ /* 0x081fe40000001206 */
[----:B------:R-:W-:-:S02]  /*69a0*/  SHF.L.U32 R10, R10, R11, RZ ;  /* 0x0000000b0a0a7219 */ /* 0x000fc400000006ff */
[-C--:B------:R-:W-:Y:S01]  /*69b0*/  SHF.R.U32.HI R7, RZ, R11.reuse, R6 ;  /* 0x0000000bff077219 */ /* 0x080fe20000011606 */
[----:B------:R-:W-:Y:S01]  /*69c0*/  IMAD.MOV.U32 R6, RZ, RZ, R19 ;  /* 0x000000ffff067224 */ /* 0x000fe200078e0013 */
[----:B------:R-:W-:Y:S01]  /*69d0*/  SHF.L.U32 R24, R8, R11, RZ ;  /* 0x0000000b08187219 */ /* 0x000fe200000006ff */
[----:B------:R-:W0:Y:S01]  /*69e0*/  LDC R28, c[0x0][0x638] ;  /* 0x00018e00ff1c7b82 */ /* 0x000e220000000800 */
[----:B------:R-:W-:-:S07]  /*69f0*/  LOP3.LUT R30, RZ, R10, RZ, 0x33, !PT ;  /* 0x0000000aff1e7212 */ /* 0x000fce00078e33ff */
[----:B------:R-:W0:Y:S01]  /*6a00*/  LDC R29, c[0x0][0x610] ;  /* 0x00018400ff1d7b82 */ /* 0x000e220000000800 */
[----:B---34-:R-:W-:Y:S05]  /*6a10*/  @!P0 BRA `(.L_x_161) ;  /* 0x0000000000288947 */ /* 0x018fea0003800000 */
[----:B------:R-:W3:Y:S02]  /*6a20*/  LDC R6, c[0x0][0x64c] ;  /* 0x00019300ff067b82 */ /* 0x000ee40000000800 */
[----:B---3--:R-:W-:-:S05]  /*6a30*/  IADD3 R11, P0, R19, R6, RZ ;  /* 0x00000006130b7210 */ /* 0x008fca0007f1e0ff */
        /* <DEDUP_REMOVED lines=8> */
.L_x_161:
[----:B------:R-:W-:Y:S01]  /*6ac0*/  ISETP.NE.AND P0, PT, R2, 0x1, PT ;  /* 0x000000010200780c */ /* 0x000fe20003f05270 */
[----:B--2---:R-:W-:Y:S01]  /*6ad0*/  VIADD R9, R21, 0xffffffff ;  /* 0xffffffff15097836 */ /* 0x004fe20000000000 */
[----:B-1----:R-:W-:Y:S01]  /*6ae0*/  SHF.R.U64 R7, R6, R25, R7 ;  /* 0x0000001906077219 */ /* 0x002fe20000001207 */
[----:B------:R-:W-:Y:S01]  /*6af0*/  IMAD.MOV R20, RZ, RZ, -R20 ;  /* 0x000000ffff147224 */ /* 0x000fe200078e0a14 */
[----:B------:R-:W-:Y:S02]  /*6b00*/  LOP3.LUT R6, R15, R30, RZ, 0xc0, !PT ;  /* 0x0000001e0f067212 */ /* 0x000fe400078ec0ff */
[----:B------:R-:W-:Y:S01]  /*6b10*/  LOP3.LUT R12, R12, R9, RZ, 0xc0, !PT ;  /* 0x000000090c0c7212 */ /* 0x000fe200078ec0ff */
[----:B------:R-:W-:Y:S02]  /*6b20*/  IMAD.MOV R8, RZ, RZ, -R7 ;  /* 0x000000ffff087224 */ /* 0x000fe400078e0a07 */
[----:B------:R-:W-:Y:S02]  /*6b30*/  IMAD R6, R24, R7, R6 ;  /* 0x0000000718067224 */ /* 0x000fe400078e0206 */
[----:B------:R-:W-:-:S02]  /*6b40*/  IMAD.MOV.U32 R9, RZ, RZ, 0x1 ;  /* 0x00000001ff097424 */ /* 0x000fc400078e00ff */
[----:B------:R-:W-:Y:S02]  /*6b50*/  @P0 IMAD R23, R22, R20, R5 ;  /* 0x0000001416170224 */ /* 0x000fe400078e0205 */
[----:B0-----:R-:W-:Y:S02]  /*6b60*/  IMAD R5, R8, R28, R19 ;  /* 0x0000001c08057224 */ /* 0x001fe400078e0213 */
[----:B------:R-:W-:Y:S02]  /*6b70*/  IMAD R19, R6, R29, R23 ;  /* 0x0000001d06137224 */ /* 0x000fe400078e0217 */
[----:B------:R-:W-:Y:S02]  /*6b80*/  IMAD R6, R5, R21, R12 ;  /* 0x0000001505067224 */ /* 0x000fe400078e020c */
[----:B------:R-:W-:-:S03]  /*6b90*/  IMAD.MOV.U32 R8, RZ, RZ, R14 ;  /* 0x000000ffff087224 */ /* 0x000fc600078e000e */
[----:B------:R-:W-:Y:S02]  /*6ba0*/  SEL R20, R6, R19, !P0 ;  /* 0x0000001306147207 */ /* 0x000fe40004000000 */
[----:B------:R-:W-:-:S07]  /*6bb0*/  SEL R19, R19, R6, !P0 ;  /* 0x0000000613137207 */ /* 0x000fce0004000000 */
.L_x_159:
[----:B------:R-:W-:-:S08]  /*6bc0*/  NOP ;  /* 0x0000000000007918 */ /* 0x000fd00000000000 */
[----:B------:R-:W0:-:S00]  /*6bd0*/  USETMAXREG.DEALLOC.CTAPOOL 0x28 ;  /* 0x00000028000079c8 */ /* 0x000e0000080e0500 */
[----:B0-----:R-:W-:-:S13]  /*6be0*/  ISETP.NE.AND P0, PT, R0, RZ, PT ;  /* 0x000000ff0000720c */ /* 0x001fda0003f05270 */
[----:B------:R-:W-:Y:S05]  /*6bf0*/  @P0 EXIT ;  /* 0x000000000000094d */ /* 0x000fea0003800000 */
[----:B------:R-:W-:Y:S01]  /*6c00*/  LOP3.LUT P0, RZ, R9, 0xff, RZ, 0xc0, !PT ;  /* 0x000000ff09ff7812 */ /* 0x000fe2000780c0ff */
[----:B------:R-:W-:Y:S02]  /*6c10*/  IMAD.MOV.U32 R0, RZ, RZ, 0x1 ;  /* 0x00000001ff007424 */ /* 0x000fe400078e00ff */
[----:B------:R-:W-:-:S10]  /*6c20*/  IMAD.MOV.U32 R12, RZ, RZ, RZ ;  /* 0x000000ffff0c7224 */ /* 0x000fd400078e00ff */
[----:B------:R-:W-:Y:S05]  /*6c30*/  @!P0 BRA `(.L_x_162) ;  /* 0x0000000c00148947 */ /* 0x000fea0003800000 */
[----:B------:R-:W0:Y:S01]  /*6c40*/  LDC R0, c[0x0][0x28c] ;  /* 0x0000a300ff007b82 */ /* 0x000e220000000800 */
[----:B------:R-:W-:Y:S01]  /*6c50*/  LOP3.LUT P0, RZ, R3, 0x1f, RZ, 0xc0, !PT ;  /* 0x0000001f03ff7812 */ /* 0x000fe2000780c0ff */
[----:B------:R-:W-:Y:S01]  /*6c60*/  ULDC UR5, c[0x0][0x658] ;  /* 0x0001960000057ab9 */ /* 0x000fe20000000800 */
[----:B------:R-:W-:Y:S01]  /*6c70*/  UMOV UR6, 0xffffffff ;  /* 0xffffffff00067882 */ /* 0x000fe20000000000 */
[----:B------:R-:W-:Y:S01]  /*6c80*/  BSSY B0, `(.L_x_162) ;  /* 0x00000c0000007945 */ /* 0x000fe20003800000 */
[----:B------:R-:W-:Y:S01]  /*6c90*/  USHF.L.U32 UR6, UR6, UR5, URZ ;  /* 0x0000000506067299 */ /* 0x000fe2000800063f */
[C---:B------:R-:W-:Y:S01]  /*6ca0*/  ISETP.NE.AND P2, PT, R4.reuse, RZ, PT ;  /* 0x000000ff0400720c */ /* 0x040fe20003f45270 */
[----:B------:R-:W-:Y:S01]  /*6cb0*/  IMAD.MOV.U32 R13, RZ, RZ, 0x1 ;  /* 0x00000001ff0d7424 */ /* 0x000fe200078e00ff */
[----:B------:R-:W-:Y:S01]  /*6cc0*/  ISETP.NE.OR P0, PT, R4, RZ, !P0 ;  /* 0x000000ff0400720c */ /* 0x000fe20004705670 */
[----:B------:R-:W-:Y:S01]  /*6cd0*/  IMAD.MOV.U32 R12, RZ, RZ, RZ ;  /* 0x000000ffff0c7224 */ /* 0x000fe200078e00ff */
[----:B------:R-:W-:Y:S01]  /*6ce0*/  LOP3.LUT R11, R18, 0x2, RZ, 0xfc, !PT ;  /* 0x00000002120b7812 */ /* 0x000fe200078efcff */
[----:B------:R-:W-:Y:S01]  /*6cf0*/  ULDC UR4, c[0x0][0x600] ;  /* 0x0001800000047ab9 */ /* 0x000fe20000000800 */
[----:B------:R-:W-:Y:S01]  /*6d00*/  UMOV UR7, 0x1 ;  /* 0x0000000100077882 */ /* 0x000fe20000000000 */
[----:B------:R-:W-:-:S02]  /*6d10*/  UIADD3 UR15, UR4, -0x1, URZ ;  /* 0xffffffff040f7890 */ /* 0x000fc4000fffe03f */
[----:B------:R-:W-:Y:S02]  /*6d20*/  USHF.L.U32 UR17, UR7, UR5, URZ ;  /* 0x0000000507117299 */ /* 0x000fe4000800063f */
[----:B------:R-:W-:Y:S01]  /*6d30*/  ULOP3.LUT UR16, URZ, UR6, URZ, 0x33, !UPT ;  /* 0x000000063f107292 */ /* 0x000fe2000f8e333f */
[----:B------:R-:W-:Y:S01]  /*6d40*/  ULDC.64 UR20, c[0x0][0x198] ;  /* 0x0000660000147ab9 */ /* 0x000fe20000000a00 */
[----:B0-----:R-:W-:-:S05]  /*6d50*/  VIADD R0, R0, 0x3f ;  /* 0x0000003f00007836 */ /* 0x001fca0000000000 */
[----:B------:R-:W-:-:S04]  /*6d60*/  SHF.R.S32.HI R3, RZ, 0x1f, R0 ;  /* 0x0000001fff037819 */ /* 0x000fc80000011400 */
[----:B------:R-:W-:Y:S01]  /*6d70*/  LEA.HI R3, R3, R0, RZ, 0x6 ;  /* 0x0000000003037211 */ /* 0x000fe200078f30ff */
[----:B------:R-:W-:-:S03]  /*6d80*/  IMAD.MOV.U32 R0, RZ, RZ, 0x1 ;  /* 0x00000001ff007424 */ /* 0x000fc600078e00ff */
[----:B------:R-:W-:-:S05]  /*6d90*/  SHF.R.S32.HI R3, RZ, 0x6, R3 ;  /* 0x00000006ff037819 */ /* 0x000fca0000011403 */
[----:B------:R-:W-:-:S07]  /*6da0*/  VIADD R10, R3, 0x1 ;  /* 0x00000001030a7836 */ /* 0x000fce0000000000 */
.L_x_174:
[----:B------:R-:W-:-:S03]  /*6db0*/  UMOV UR4, 0xffffffff ;  /* 0xffffffff00047882 */ /* 0x000fc60000000000 */
[----:B------:R-:W-:Y:S05]  /*6dc0*/  BRA.DIV UR4, `(.L_x_163) ;  /* 0x0000001204087947 */ /* 0x000fea000b800000 */
[----:B------:R-:W-:-:S13]  /*6dd0*/  ELECT P6, URZ, PT ;  /* 0x00000000003f782f */ /* 0x000fda00038c0000 */
.L_x_188:
[----:B------:R-:W0:Y:S01]  /*6de0*/  LDC R4, c[0x0][0x28c] ;  /* 0x0000a300ff047b82 */ /* 0x000e220000000800 */
[----:B------:R-:W-:Y:S01]  /*6df0*/  BSSY B1, `(.L_x_164) ;  /* 0x0000035000017945 */ /* 0x000fe20003800000 */
[----:B0-----:R-:W-:-:S13]  /*6e00*/  ISETP.LT.OR P6, PT, R4, 0x1, !P6 ;  /* 0x000000010400780c */ /* 0x001fda00077c1670 */
[----:B------:R-:W-:Y:S05]  /*6e10*/  @P6 BRA `(.L_x_165) ;  /* 0x0000000000c86947 */ /* 0x000fea0003800000 */
[----:B------:R-:W-:Y:S02]  /*6e20*/  IMAD.SHL.U32 R20, R20, 0x80, RZ ;  /* 0x0000008014147824 */ /* 0x000fe400078e00ff */
[----:B------:R-:W-:Y:S02]  /*6e30*/  IMAD.SHL.U32 R19, R19, 0x80, RZ ;  /* 0x0000008013137824 */ /* 0x000fe400078e00ff */
[----:B------:R-:W-:Y:S02]  /*6e40*/  IMAD.MOV.U32 R21, RZ, RZ, RZ ;  /* 0x000000ffff157224 */ /* 0x000fe400078e00ff */
[----:B------:R-:W-:Y:S02]  /*6e50*/  IMAD.MOV.U32 R4, RZ, RZ, R10 ;  /* 0x000000ffff047224 */ /* 0x000fe400078e000a */
[----:B------:R-:W-:Y:S02]  /*6e60*/  IMAD.MOV.U32 R5, RZ, RZ, R0 ;  /* 0x000000ffff057224 */ /* 0x000fe400078e0000 */
[----:B------:R-:W-:-:S07]  /*6e70*/  IMAD.MOV.U32 R6, RZ, RZ, R12 ;  /* 0x000000ffff067224 */ /* 0x000fce00078e000c */
.L_x_169:
[----:B------:R-:W0:Y:S01]  /*6e80*/  S2R R14, SR_CgaCtaId ;  /* 0x00000000000e7919 */ /* 0x000e220000008800 */
[----:B------:R-:W-:Y:S01]  /*6e90*/  MOV R7, 0x400 ;  /* 0x0000040000077802 */ /* 0x000fe20000000f00 */
[----:B------:R-:W1:Y:S03]  /*6ea0*/  @!P2 LDC R9, c[0x0][0x500] ;  /* 0x00014000ff09ab82 */ /* 0x000e660000000800 */
[----:B0-----:R-:W-:Y:S02]  /*6eb0*/  LEA R15, R14, R7, 0x18 ;  /* 0x000000070e0f7211 */ /* 0x001fe400078ec0ff */
[----:B------:R-:W-:-:S03]  /*6ec0*/  SHF.L.U32 R7, R5, 0x1f, RZ ;  /* 0x0000001f05077819 */ /* 0x000fc600000006ff */
[----:B------:R-:W-:-:S04]  /*6ed0*/  IMAD R14, R6, 0x8, R15 ;  /* 0x00000008060e7824 */ /* 0x000fc800078e020f */
[----:B------:R-:W0:Y:S02]  /*6ee0*/  SYNCS.PHASECHK.TRANS64.TRYWAIT P1, [R14+URZ+0x38], R7 ;  /* 0x000038070e0075a7 */ /* 0x000e24000802017f */
[----:B01----:R-:W-:Y:S05]  /*6ef0*/  @!P1 BRA `(.L_x_166) ;  /* 0x0000000c00dc9947 */ /* 0x003fea0003800000 */
.L_x_189:
[----:B0-----:R-:W-:Y:S01]  /*6f00*/  PRMT R7, R11, 0x9910, RZ ;  /* 0x000099100b077816 */ /* 0x001fe200000000ff */
[----:B------:R0:W-:Y:S03]  /*6f10*/  @!P2 SYNCS.ARRIVE.TRANS64 RZ, [R14+URZ], R9 ;  /* 0x000000090effa9a7 */ /* 0x0001e6000800003f */
[----:B------:R-:W-:-:S13]  /*6f20*/  ISETP.NE.AND P1, PT, R7, 0x2, PT ;  /* 0x000000020700780c */ /* 0x000fda0003f25270 */
[----:B0-----:R-:W-:Y:S05]  /*6f30*/  @P1 BRA `(.L_x_167) ;  /* 0x0000000000041947 */ /* 0x001fea0003800000 */
[----:B------:R-:W-:Y:S01]  /*6f40*/  BPT.TRAP 0x1 ;  /* 0x000000040000795c */ /* 0x000fe20000300000 */
.L_x_167:
[----:B------:R-:W-:Y:S05]  /*6f50*/  @P0 BRA `(.L_x_168) ;  /* 0x0000000000040947 */ /* 0x000fea0003800000 */
[----:B------:R-:W-:Y:S01]  /*6f60*/  BPT.TRAP 0x1 ;  /* 0x000000040000795c */ /* 0x000fe20000300000 */
.L_x_168:
[----:B------:R-:W-:Y:S01]  /*6f70*/  IMAD R15, R6, 0x4000, R15 ;  /* 0x00004000060f7824 */ /* 0x000fe200078e020f */
[----:B------:R-:W-:Y:S01]  /*6f80*/  R2UR UR9, R14 ;  /* 0x000000000e0972ca */ /* 0x000fe200000e0000 */
[----:B------:R-:W-:Y:S01]  /*6f90*/  VIADD R4, R4, 0xffffffff ;  /* 0xffffffff04047836 */ /* 0x000fe20000000000 */
[----:B------:R-:W-:Y:S01]  /*6fa0*/  UIADD3 UR4, UP0, UR20, 0xf0, URZ ;  /* 0x000000f014047890 */ /* 0x000fe2000ff1e03f */
[----:B------:R-:W-:Y:S01]  /*6fb0*/  R2UR UR11, R19 ;  /* 0x00000000130b72ca */ /* 0x000fe200000e0000 */
[----:B------:R-:W-:Y:S01]  /*6fc0*/  UIADD3 UR22, UP1, UR20, 0x1f0, URZ ;  /* 0x000001f014167890 */ /* 0x000fe2000ff3e03f */
[----:B------:R-:W-:Y:S01]  /*6fd0*/  R2UR UR8, R15 ;  /* 0x000000000f0872ca */ /* 0x000fe200000e0000 */
[----:B------:R-:W-:Y:S01]  /*6fe0*/  UIADD3.X UR5, URZ, UR21, URZ, UP0, !UPT ;  /* 0x000000153f057290 */ /* 0x000fe200087fe43f */
[C---:B------:R-:W-:Y:S01]  /*6ff0*/  R2UR UR10, R21.reuse ;  /* 0x00000000150a72ca */ /* 0x040fe200000e0000 */
[----:B------:R-:W-:Y:S01]  /*7000*/  VIADD R6, R6, 0x1 ;  /* 0x0000000106067836 */ /* 0x000fe20000000000 */
[----:B------:R-:W-:Y:S01]  /*7010*/  R2UR UR12, R8 ;  /* 0x00000000080c72ca */ /* 0x000fe200000e0000 */
[----:B------:R-:W-:Y:S01]  /*7020*/  UIADD3.X UR23, URZ, UR21, URZ, UP1, !UPT ;  /* 0x000000153f177290 */ /* 0x000fe20008ffe43f */
[----:B------:R-:W-:Y:S01]  /*7030*/  R2UR UR18, R20 ;  /* 0x00000000141272ca */ /* 0x000fe200000e0000 */
[----:B------:R-:W-:Y:S01]  /*7040*/  UMOV UR6, 0x0 ;  /* 0x0000000000067882 */ /* 0x000fe20000000000 */
[----:B------:R-:W-:Y:S01]  /*7050*/  ISETP.GT.AND P3, PT, R4, 0x1, PT ;  /* 0x000000010400780c */ /* 0x000fe20003f64270 */
[----:B------:R-:W-:Y:S01]  /*7060*/  UMOV UR7, 0x10000000 ;  /* 0x1000000000077882 */ /* 0x000fe20000000000 */
[----:B------:R-:W-:Y:S01]  /*7070*/  ISETP.NE.AND P1, PT, R6, 0x7, PT ;  /* 0x000000070600780c */ /* 0x000fe20003f25270 */
[----:B------:R-:W-:-:S02]  /*7080*/  VIADD R21, R21, 0x40 ;  /* 0x0000004015157836 */ /* 0x000fc40000000000 */
[----:B------:R-:W-:Y:S01]  /*7090*/  UIADD3 UR13, UR8, 0x180, URZ ;  /* 0x00000180080d7890 */ /* 0x000fe2000fffe03f */
[----:B------:R-:W-:Y:S01]  /*70a0*/  SEL R14, RZ, 0x1, P1 ;  /* 0x00000001ff0e7807 */ /* 0x000fe20000800000 */
[----:B------:R-:W-:Y:S01]  /*70b0*/  UIADD3 UR14, UR8, 0x1c180, URZ ;  /* 0x0001c180080e7890 */ /* 0x000fe2000fffe03f */
[----:B------:R-:W-:Y:S02]  /*70c0*/  SEL R6, R6, RZ, P1 ;  /* 0x000000ff06067207 */ /* 0x000fe40000800000 */
[----:B------:R-:W-:Y:S02]  /*70d0*/  LOP3.LUT R5, R5, R14, RZ, 0x3c, !PT ;  /* 0x0000000e05057212 */ /* 0x000fe400078e3cff */
[----:B------:R-:W-:Y:S02]  /*70e0*/  UMOV UR8, UR13 ;  /* 0x0000000d00087c82 */ /* 0x000fe40008000000 */
[----:B------:R0:W-:Y:S02]  /*70f0*/  UTMALDG.3D [UR8], [UR4], desc[UR6] ;  /* 0x00000608040075b4 */ /* 0x0001e40008011000 */
[----:B0-----:R-:W-:Y:S01]  /*7100*/  UMOV UR8, UR14 ;  /* 0x0000000e00087c82 */ /* 0x001fe20008000000 */
[----:B------:R-:W-:-:S02]  /*7110*/  UMOV UR11, UR18 ;  /* 0x00000012000b7c82 */ /* 0x000fc40008000000 */
[----:B------:R0:W-:Y:S02]  /*7120*/  UTMALDG.3D [UR8], [UR22], desc[UR6] ;  /* 0x00000608160075b4 */ /* 0x0001e40008011000 */
[----:B0-----:R-:W-:Y:S05]  /*7130*/  @P3 BRA `(.L_x_169) ;  /* 0xfffffffc00503947 */ /* 0x001fea000383ffff */
.L_x_165:
[----:B------:R-:W-:Y:S05]  /*7140*/  BSYNC B1 ;  /* 0x0000000000017941 */ /* 0x000fea0003800000 */
.L_x_164:
[----:B------:R-:W-:Y:S01]  /*7150*/  LOP3.LUT P4, RZ, R13, 0xff, RZ, 0xc0, !PT ;  /* 0x000000ff0dff7812 */ /* 0x000fe2000788c0ff */
[C---:B------:R-:W-:Y:S01]  /*7160*/  IMAD.IADD R12, R3.reuse, 0x1, R12 ;  /* 0x00000001030c7824 */ /* 0x040fe200078e020c */
[----:B------:R-:W-:Y:S01]  /*7170*/  ULDC.64 UR4, c[0x0][0x650] ;  /* 0x0001940000047ab9 */ /* 0x000fe20000000a00 */
[C---:B------:R-:W-:Y:S01]  /*7180*/  ISETP.GE.U32.AND P3, PT, R3.reuse, 0x7, PT ;  /* 0x000000070300780c */ /* 0x040fe20003f66070 */
[----:B------:R-:W-:Y:S01]  /*7190*/  BSSY B1, `(.L_x_170) ;  /* 0x000006c000017945 */ /* 0x000fe20003800000 */
[C---:B------:R-:W-:Y:S01]  /*71a0*/  IMAD.WIDE.U32 R4, R12.reuse, 0x24924925, RZ ;  /* 0x249249250c047825 */ /* 0x040fe200078e00ff */
[C---:B------:R-:W-:Y:S02]  /*71b0*/  ISETP.GT.U32.AND P1, PT, R12.reuse, 0x6, PT ;  /* 0x000000060c00780c */ /* 0x040fe40003f24070 */
[----:B------:R-:W-:Y:S01]  /*71c0*/  PRMT R13, RZ, 0x7610, R13 ;  /* 0x00007610ff0d7816 */ /* 0x000fe2000000000d */
[----:B------:R-:W-:Y:S01]  /*71d0*/  IMAD.IADD R4, R12, 0x1, -R5 ;  /* 0x000000010c047824 */ /* 0x000fe200078e0a05 */
[----:B------:R-:W-:Y:S01]  /*71e0*/  ISETP.LT.U32.AND P1, PT, R3, 0x7, P1 ;  /* 0x000000070300780c */ /* 0x000fe20000f21070 */
[----:B------:R-:W-:-:S02]  /*71f0*/  IMAD.MOV.U32 R19, RZ, RZ, -0x1 ;  /* 0xffffffffff137424 */ /* 0x000fc400078e00ff */
[----:B------:R-:W0:Y:S01]  /*7200*/  @P4 S2R R7, SR_CgaCtaId ;  /* 0x0000000000074919 */ /* 0x000e220000008800 */
[----:B------:R-:W-:Y:S01]  /*7210*/  @P4 MOV R6, 0x400 ;  /* 0x0000040000064802 */ /* 0x000fe20000000f00 */
[----:B------:R-:W-:Y:S01]  /*7220*/  IMAD.MOV.U32 R20, RZ, RZ, -0x1 ;  /* 0xffffffffff147424 */ /* 0x000fe200078e00ff */
[----:B------:R-:W-:Y:S01]  /*7230*/  LEA.HI R4, R4, R5, RZ, 0x1f ;  /* 0x0000000504047211 */ /* 0x000fe200078ff8ff */
[----:B------:R-:W-:-:S03]  /*7240*/  IMAD.MOV.U32 R8, RZ, RZ, -0x1 ;  /* 0xffffffffff087424 */ /* 0x000fc600078e00ff */
[--C-:B------:R-:W-:Y:S02]  /*7250*/  SHF.R.U32.HI R5, RZ, 0x2, R4.reuse ;  /* 0x00000002ff057819 */ /* 0x100fe40000011604 */
[----:B------:R-:W-:-:S03]  /*7260*/  PRMT R4, RZ, 0x7610, R4 ;  /* 0x00007610ff047816 */ /* 0x000fc60000000004 */
[----:B------:R-:W-:Y:S01]  /*7270*/  IMAD R12, R5, -0x7, R12 ;  /* 0xfffffff9050c7824 */ /* 0x000fe200078e020c */
[----:B0-----:R-:W-:Y:S02]  /*7280*/  @P4 LEA R6, R7, R6, 0x18 ;  /* 0x0000000607064211 */ /* 0x001fe400078ec0ff */
[----:B------:R-:W-:Y:S02]  /*7290*/  SEL R7, RZ, 0x1, !P1 ;  /* 0x00000001ff077807 */ /* 0x000fe40004800000 */
[----:B------:R-:W-:Y:S01]  /*72a0*/  IADD3 R16, P1, R16, UR36, RZ ;  /* 0x0000002410107c10 */ /* 0x000fe2000ff3e0ff */
[----:B------:R0:W-:Y:S01]  /*72b0*/  @P4 SYNCS.ARRIVE.TRANS64.A1T0 RZ, [R6+URZ+0x88], RZ ;  /* 0x000088ff06ff49a7 */ /* 0x0001e2000810003f */
[----:B------:R-:W-:Y:S02]  /*72c0*/  LOP3.LUT R0, R0, R7, RZ, 0x3c, !PT ;  /* 0x0000000700007212 */ /* 0x000fe400078e3cff */
[----:B------:R-:W-:Y:S02]  /*72d0*/  IADD3.X R17, R17, UR42, RZ, P1, !PT ;  /* 0x0000002a11117c10 */ /* 0x000fe40008ffe4ff */
[----:B------:R-:W-:-:S02]  /*72e0*/  ISETP.GE.U32.AND P1, PT, R16, UR4, PT ;  /* 0x0000000410007c0c */ /* 0x000fc4000bf26070 */
[----:B------:R-:W-:Y:S02]  /*72f0*/  @P3 LOP3.LUT R0, R0, 0x1, R5, 0x78, !PT ;  /* 0x0000000100003812 */ /* 0x000fe400078e7805 */
[----:B------:R-:W-:-:S13]  /*7300*/  ISETP.GE.U32.AND.EX P1, PT, R17, UR5, PT, P1 ;  /* 0x0000000511007c0c */ /* 0x000fda000bf26110 */
[----:B0-----:R-:W-:Y:S05]  /*7310*/  @P1 BRA `(.L_x_171) ;  /* 0x00000004004c1947 */ /* 0x001fea0003800000 */
[----:B------:R-:W-:Y:S01]  /*7320*/  ULDC.64 UR4, c[0x0][0x628] ;  /* 0x00018a0000047ab9 */ /* 0x000fe20000000a00 */
[----:B------:R-:W0:Y:S01]  /*7330*/  S2R R15, SR_CTAID.X ;  /* 0x00000000000f7919 */ /* 0x000e220000002500 */
[----:B------:R-:W-:Y:S01]  /*7340*/  ISETP.NE.U32.AND P1, PT, RZ, UR4, PT ;  /* 0x00000004ff007c0c */ /* 0x000fe2000bf25070 */
[----:B------:R-:W-:Y:S01]  /*7350*/  ULDC UR7, c[0x0][0x630] ;  /* 0x00018c0000077ab9 */ /* 0x000fe20000000800 */
[----:B------:R-:W-:Y:S01]  /*7360*/  IMAD.MOV.U32 R4, RZ, RZ, R16 ;  /* 0x000000ffff047224 */ /* 0x000fe200078e0010 */
[----:B------:R-:W1:Y:S01]  /*7370*/  S2R R14, SR_CTAID.Y ;  /* 0x00000000000e7919 */ /* 0x000e620000002600 */
[----:B------:R-:W-:Y:S01]  /*7380*/  ISETP.NE.AND.EX P1, PT, RZ, UR5, PT, P1 ;  /* 0x00000005ff007c0c */ /* 0x000fe2000bf25310 */
[----:B------:R-:W-:-:S12]  /*7390*/  IMAD.MOV.U32 R5, RZ, RZ, R17 ;  /* 0x000000ffff057224 */ /* 0x000fd800078e0011 */
[----:B------:R-:W-:Y:S05]  /*73a0*/  @!P1 BRA `(.L_x_172) ;  /* 0x0000000000289947 */ /* 0x000fea0003800000 */
[----:B------:R-:W-:Y:S02]  /*73b0*/  ULDC UR6, c[0x0][0x634] ;  /* 0x00018d0000067ab9 */ /* 0x000fe40000000800 */
[----:B------:R-:W-:-:S05]  /*73c0*/  IADD3 R9, P1, R16, UR6, RZ ;  /* 0x0000000610097c10 */ /* 0x000fca000ff3e0ff */
[----:B------:R-:W-:-:S04]  /*73d0*/  IMAD.X R19, RZ, RZ, R17, P1 ;  /* 0x000000ffff137224 */ /* 0x000fc800008e0611 */
[----:B------:R-:W-:-:S04]  /*73e0*/  IMAD.WIDE.U32 R6, R19, UR4, RZ ;  /* 0x0000000413067c25 */ /* 0x000fc8000f8e00ff */
[----:B------:R-:W-:-:S04]  /*73f0*/  IMAD.WIDE.U32 R6, P1, R9, UR5, R6 ;  /* 0x0000000509067c25 */ /* 0x000fc8000f820006 */
[----:B------:R-:W-:-:S04]  /*7400*/  IMAD.WIDE.U32 R8, R9, UR4, RZ ;  /* 0x0000000409087c25 */ /* 0x000fc8000f8e00ff */
[----:B------:R-:W-:Y:S01]  /*7410*/  IMAD.X R5, RZ, RZ, RZ, P1 ;  /* 0x000000ffff057224 */ /* 0x000fe200008e06ff */
[----:B------:R-:W-:Y:S01]  /*7420*/  IADD3 RZ, P1, R9, R6, RZ ;  /* 0x0000000609ff7210 */ /* 0x000fe20007f3e0ff */
[----:B------:R-:W-:-:S04]  /*7430*/  IMAD.MOV.U32 R4, RZ, RZ, R7 ;  /* 0x000000ffff047224 */ /* 0x000fc800078e0007 */
[----:B------:R-:W-:-:S08]  /*7440*/  IMAD.WIDE.U32.X R4, R19, UR5, R4, P1 ;  /* 0x0000000513047c25 */ /* 0x000fd000088e0404 */
.L_x_172:
[--C-:B------:R-:W-:Y:S01]  /*7450*/  SHF.R.U64 R8, R4, UR7, R5.reuse ;  /* 0x0000000704087c19 */ /* 0x100fe20008001205 */
[----:B------:R-:W-:Y:S01]  /*7460*/  ULDC.64 UR4, c[0x0][0x620] ;  /* 0x0001880000047ab9 */ /* 0x000fe20000000a00 */
[----:B------:R-:W-:Y:S01]  /*7470*/  SHF.R.U32.HI R4, RZ, UR7, R5 ;  /* 0x00000007ff047c19 */ /* 0x000fe20008011605 */
[----:B------:R-:W2:Y:S01]  /*7480*/  LDC R24, c[0x0][0x144] ;  /* 0x00005100ff187b82 */ /* 0x000ea20000000800 */
[----:B------:R-:W-:Y:S01]  /*7490*/  IADD3 R7, P1, RZ, -R8, RZ ;  /* 0x80000008ff077210 */ /* 0x000fe20007f3e0ff */
[----:B------:R-:W-:Y:S01]  /*74a0*/  ULDC.64 UR8, c[0x0][0x640] ;  /* 0x0001900000087ab9 */ /* 0x000fe20000000a00 */
[----:B0-----:R-:W-:Y:S01]  /*74b0*/  I2FP.F32.U32 R9, R15 ;  /* 0x0000000f00097245 */ /* 0x001fe20000201000 */
[----:B------:R-:W-:Y:S02]  /*74c0*/  ULDC UR6, c[0x0][0x608] ;  /* 0x0001820000067ab9 */ /* 0x000fe40000000800 */
[----:B------:R-:W-:Y:S01]  /*74d0*/  IMAD.X R4, RZ, RZ, ~R4, P1 ;  /* 0x000000ffff047224 */ /* 0x000fe200008e0e04 */
[----:B------:R-:W-:Y:S01]  /*74e0*/  ISETP.NE.U32.AND P1, PT, RZ, UR8, PT ;  /* 0x00000008ff007c0c */ /* 0x000fe2000bf25070 */
[----:B------:R-:W0:Y:S02]  /*74f0*/  LDC R21, c[0x0][0x148] ;  /* 0x00005200ff157b82 */ /* 0x000e240000000800 */
[----:B------:R-:W-:Y:S01]  /*7500*/  IMAD R6, R4, UR4, RZ ;  /* 0x0000000404067c24 */ /* 0x000fe2000f8e02ff */
[----:B------:R-:W-:Y:S01]  /*7510*/  ISETP.NE.AND.EX P1, PT, RZ, UR9, PT, P1 ;  /* 0x00000009ff007c0c */ /* 0x000fe2000bf25310 */
[----:B------:R-:W-:Y:S01]  /*7520*/  IMAD.WIDE.U32 R4, R7, UR4, R16 ;  /* 0x0000000407047c25 */ /* 0x000fe2000f8e0010 */
[----:B------:R-:W-:-:S03]  /*7530*/  ULDC UR4, c[0x0][0x150] ;  /* 0x0000540000047ab9 */ /* 0x000fc60000000800 */
[----:B------:R-:W-:Y:S02]  /*7540*/  IMAD R7, R7, UR5, R6 ;  /* 0x0000000507077c24 */ /* 0x000fe4000f8e0206 */
[----:B------:R-:W-:Y:S01]  /*7550*/  FMUL R6, R9, UR4 ;  /* 0x0000000409067c20 */ /* 0x000fe20008400000 */
[----:B------:R-:W-:Y:S01]  /*7560*/  ULDC UR4, c[0x0][0x618] ;  /* 0x0001860000047ab9 */ /* 0x000fe20000000800 */
[----:B------:R-:W-:Y:S01]  /*7570*/  ULDC UR5, c[0x0][0x154] ;  /* 0x0000550000057ab9 */ /* 0x000fe20000000800 */
[----:B------:R-:W-:-:S03]  /*7580*/  IMAD.IADD R5, R5, 0x1, R7 ;  /* 0x0000000105057824 */ /* 0x000fc600078e0207 */
[----:B------:R-:W3:Y:S02]  /*7590*/  F2I.U32.TRUNC.NTZ R6, R6 ;  /* 0x0000000600067305 */ /* 0x000ee4000020f000 */
[----:B------:R-:W-:Y:S02]  /*75a0*/  SHF.R.U64 R9, R4, UR4, R5 ;  /* 0x0000000404097c19 */ /* 0x000fe40008001205 */
[----:B-1----:R-:W-:-:S05]  /*75b0*/  I2FP.F32.U32 R4, R14 ;  /* 0x0000000e00047245 */ /* 0x002fca0000201000 */
[----:B------:R-:W-:Y:S01]  /*75c0*/  FMUL R22, R4, UR5 ;  /* 0x0000000504167c20 */ /* 0x000fe20008400000 */
[----:B------:R-:W-:Y:S01]  /*75d0*/  SHF.R.U32.HI R4, RZ, UR4, R5 ;  /* 0x00000004ff047c19 */ /* 0x000fe20008011605 */
[----:B------:R-:W-:-:S03]  /*75e0*/  ULDC UR4, c[0x0][0x658] ;  /* 0x0001960000047ab9 */ /* 0x000fc60000000800 */
[--C-:B------:R-:W-:Y:S01]  /*75f0*/  SHF.R.U64 R20, R9, UR6, R4.reuse ;  /* 0x0000000609147c19 */ /* 0x100fe20008001204 */
[----:B------:R-:W1:Y:S01]  /*7600*/  F2I.U32.TRUNC.NTZ R22, R22 ;  /* 0x0000001600167305 */ /* 0x000e62000020f000 */
[----:B------:R-:W-:Y:S01]  /*7610*/  SHF.R.U32.HI R5, RZ, UR6, R4 ;  /* 0x00000006ff057c19 */ /* 0x000fe20008011604 */
[----:B---3--:R-:W-:-:S03]  /*7620*/  IMAD.MOV R6, RZ, RZ, -R6 ;  /* 0x000000ffff067224 */ /* 0x008fc600078e0a06 */
[----:B------:R-:W-:Y:S01]  /*7630*/  SHF.R.U64 R19, R20, UR4, R5 ;  /* 0x0000000414137c19 */ /* 0x000fe20008001205 */
[----:B--2---:R-:W-:Y:S01]  /*7640*/  IMAD R15, R24, R6, R15 ;  /* 0x00000006180f7224 */ /* 0x004fe200078e020f */
[----:B------:R-:W-:-:S03]  /*7650*/  SHF.R.U32.HI R23, RZ, UR4, R5 ;  /* 0x00000004ff177c19 */ /* 0x000fc60008011605 */
[----:B------:R-:W-:Y:S02]  /*7660*/  IMAD.MOV.U32 R4, RZ, RZ, R19 ;  /* 0x000000ffff047224 */ /* 0x000fe400078e0013 */
[----:B------:R-:W-:Y:S01]  /*7670*/  IMAD.MOV.U32 R5, RZ, RZ, R23 ;  /* 0x000000ffff057224 */ /* 0x000fe200078e0017 */
[----:B-1----:R-:W-:Y:S06]  /*7680*/  @!P1 BRA `(.L_x_173) ;  /* 0x0000000000289947 */ /* 0x002fec0003800000 */
[----:B------:R-:W-:Y:S02]  /*7690*/  ULDC UR4, c[0x0][0x64c] ;  /* 0x0001930000047ab9 */ /* 0x000fe40000000800 */
[----:B------:R-:W-:-:S05]  /*76a0*/  IADD3 R5, P1, R19, UR4, RZ ;  /* 0x0000000413057c10 */ /* 0x000fca000ff3e0ff */
[----:B------:R-:W-:-:S04]  /*76b0*/  IMAD.X R23, RZ, RZ, R23, P1 ;  /* 0x000000ffff177224 */ /* 0x000fc800008e0617 */
[----:B------:R-:W-:-:S04]  /*76c0*/  IMAD.WIDE.U32 R6, R23, UR8, RZ ;  /* 0x0000000817067c25 */ /* 0x000fc8000f8e00ff */
[----:B------:R-:W-:-:S04]  /*76d0*/  IMAD.WIDE.U32 R6, P1, R5, UR9, R6 ;  /* 0x0000000905067c25 */ /* 0x000fc8000f820006 */
[----:B------:R-:W-:-:S04]  /*76e0*/  IMAD.WIDE.U32 R4, R5, UR8, RZ ;  /* 0x0000000805047c25 */ /* 0x000fc8000f8e00ff */
[----:B------:R-:W-:Y:S01]  /*76f0*/  IMAD.MOV.U32 R4, RZ, RZ, R7 ;  /* 0x000000ffff047224 */ /* 0x000fe200078e0007 */
[----:B------:R-:W-:Y:S01]  /*7700*/  IADD3 RZ, P3, R5, R6, RZ ;  /* 0x0000000605ff7210 */ /* 0x000fe20007f7e0ff */
[----:B------:R-:W-:-:S04]  /*7710*/  IMAD.X R5, RZ, RZ, RZ, P1 ;  /* 0x000000ffff057224 */ /* 0x000fc800008e06ff */
[----:B------:R-:W-:-:S08]  /*7720*/  IMAD.WIDE.U32.X R4, R23, UR9, R4, P3 ;  /* 0x0000000917047c25 */ /* 0x000fd000098e0404 */
.L_x_173:
[----:B------:R-:W-:Y:S01]  /*7730*/  ISETP.NE.AND P1, PT, R2, 0x1, PT ;  /* 0x000000010200780c */ /* 0x000fe20003f25270 */
[----:B------:R-:W-:Y:S01]  /*7740*/  ULDC UR4, c[0x0][0x648] ;  /* 0x0001920000047ab9 */ /* 0x000fe20000000800 */
[----:B------:R-:W-:Y:S01]  /*7750*/  LOP3.LUT R20, R20, UR16, RZ, 0xc0, !PT ;  /* 0x0000001014147c12 */ /* 0x000fe2000f8ec0ff */
[----:B------:R-:W-:Y:S01]  /*7760*/  IMAD.MOV R22, RZ, RZ, -R22 ;  /* 0x000000ffff167224 */ /* 0x000fe200078e0a16 */
[----:B------:R-:W-:Y:S01]  /*7770*/  SHF.R.U64 R5, R4, UR4, R5 ;  /* 0x0000000404057c19 */ /* 0x000fe20008001205 */
[----:B------:R-:W-:Y:S01]  /*7780*/  ULDC UR4, c[0x0][0x638] ;  /* 0x00018e0000047ab9 */ /* 0x000fe20000000800 */
[----:B------:R-:W-:Y:S01]  /*7790*/  LOP3.LUT R6, R9, UR15, RZ, 0xc0, !PT ;  /* 0x0000000f09067c12 */ /* 0x000fe2000f8ec0ff */
[----:B------:R-:W-:Y:S02]  /*77a0*/  ULDC UR5, c[0x0][0x610] ;  /* 0x0001840000057ab9 */ /* 0x000fe40000000800 */
[----:B------:R-:W-:Y:S02]  /*77b0*/  IMAD.MOV R4, RZ, RZ, -R5 ;  /* 0x000000ffff047224 */ /* 0x000fe400078e0a05 */
[----:B------:R-:W-:-:S02]  /*77c0*/  IMAD R20, R5, UR17, R20 ;  /* 0x0000001105147c24 */ /* 0x000fc4000f8e0214 */
[----:B0-----:R-:W-:Y:S02]  /*77d0*/  @P1 IMAD R15, R21, R22, R14 ;  /* 0x00000016150f1224 */ /* 0x001fe400078e020e */
[----:B------:R-:W-:Y:S01]  /*77e0*/  IMAD R19, R4, UR4, R19 ;  /* 0x0000000404137c24 */ /* 0x000fe2000f8e0213 */
[----:B------:R-:W-:Y:S01]  /*77f0*/  ULDC UR4, c[0x0][0x600] ;  /* 0x0001800000047ab9 */ /* 0x000fe20000000800 */
[----:B------:R-:W-:Y:S02]  /*7800*/  IMAD R15, R20, UR5, R15 ;  /* 0x00000005140f7c24 */ /* 0x000fe4000f8e020f */
[----:B------:R-:W-:Y:S02]  /*7810*/  IMAD R6, R19, UR4, R6 ;  /* 0x0000000413067c24 */ /* 0x000fe4000f8e0206 */
[----:B------:R-:W-:-:S03]  /*7820*/  IMAD.MOV.U32 R4, RZ, RZ, 0x1 ;  /* 0x00000001ff047424 */ /* 0x000fc600078e00ff */
[----:B------:R-:W-:Y:S02]  /*7830*/  SEL R20, R6, R15, !P1 ;  /* 0x0000000f06147207 */ /* 0x000fe40004800000 */
[----:B------:R-:W-:-:S07]  /*7840*/  SEL R19, R15, R6, !P1 ;  /* 0x000000060f137207 */ /* 0x000fce0004800000 */
.L_x_171:
[----:B------:R-:W-:Y:S05]  /*7850*/  BSYNC B1 ;  /* 0x0000000000017941 */ /* 0x000fea0003800000 */
.L_x_170:
[----:B------:R-:W-:-:S13]  /*7860*/  LOP3.LUT P1, RZ, R4, 0xff, RZ, 0xc0, !PT ;  /* 0x000000ff04ff7812 */ /* 0x000fda000782c0ff */
[----:B------:R-:W-:Y:S05]  /*7870*/  @P1 BRA `(.L_x_174) ;  /* 0xfffffff4004c1947 */ /* 0x000fea000383ffff */
[----:B------:R-:W-:Y:S05]  /*7880*/  BSYNC B0 ;  /* 0x0000000000007941 */ /* 0x000fea0003800000 */
.L_x_162:
[----:B------:R-:W-:-:S03]  /*7890*/  UMOV UR4, 0xffffffff ;  /* 0xffffffff00047882 */ /* 0x000fc60000000000 */
[----:B------:R-:W-:Y:S05]  /*78a0*/  BRA.DIV UR4, `(.L_x_175) ;  /* 0x0000000604847947 */ /* 0x000fea000b800000 */
[----:B------:R-:W-:-:S13]  /*78b0*/  ELECT P6, URZ, PT ;  /* 0x00000000003f782f */ /* 0x000fda00038c0000 */
.L_x_192:
[----:B------:R-:W-:Y:S04]  /*78c0*/  BSSY B0, `(.L_x_176) ;  /* 0x0000046000007945 */ /* 0x000fe80003800000 */
[----:B------:R-:W-:Y:S05]  /*78d0*/  @!P6 BRA `(.L_x_177) ;  /* 0x000000040010e947 */ /* 0x000fea0003800000 */
[----:B------:R-:W-:-:S04]  /*78e0*/  LOP3.LUT R18, R18, 0x2, RZ, 0xfc, !PT ;  /* 0x0000000212127812 */ /* 0x000fc800078efcff */
[----:B------:R-:W-:-:S13]  /*78f0*/  ISETP.NE.AND P0, PT, R18, 0x3, PT ;  /* 0x000000031200780c */ /* 0x000fda0003f05270 */
[----:B------:R-:W-:Y:S05]  /*7900*/  @!P0 BRA `(.L_x_178) ;  /* 0x0000000000048947 */ /* 0x000fea0003800000 */
[----:B------:R-:W-:Y:S01]  /*7910*/  BPT.TRAP 0x1 ;  /* 0x000000040000795c */ /* 0x000fe20000300000 */
.L_x_178:
[----:B------:R-:W0:Y:S01]  /*7920*/  S2R R3, SR_CgaCtaId ;  /* 0x0000000000037919 */ /* 0x000e220000008800 */
[----:B------:R-:W-:-:S04]  /*7930*/  MOV R2, 0x400 ;  /* 0x0000040000027802 */ /* 0x000fc80000000f00 */
[----:B0-----:R-:W-:Y:S02]  /*7940*/  LEA R3, R3, R2, 0x18 ;  /* 0x0000000203037211 */ /* 0x001fe400078ec0ff */
[----:B------:R-:W-:-:S03]  /*7950*/  SHF.L.U32 R2, R0, 0x1f, RZ ;  /* 0x0000001f00027819 */ /* 0x000fc600000006ff */
[----:B------:R-:W-:-:S04]  /*7960*/  VIADD R3, R3, 0x38 ;  /* 0x0000003803037836 */ /* 0x000fc80000000000 */
[C---:B------:R-:W-:Y:S02]  /*7970*/  IMAD R7, R12.reuse, 0x8, R3 ;  /* 0x000000080c077824 */ /* 0x040fe400078e0203 */
[----:B------:R-:W-:Y:S02]  /*7980*/  VIADD R12, R12, 0x1 ;  /* 0x000000010c0c7836 */ /* 0x000fe40000000000 */
[----:B------:R-:W0:Y:S03]  /*7990*/  SYNCS.PHASECHK.TRANS64.TRYWAIT P0, [R7+URZ], R2 ;  /* 0x00000002070075a7 */ /* 0x000e26000800017f */
[----:B------:R-:W-:-:S04]  /*79a0*/  ISETP.NE.AND P1, PT, R12, 0x7, PT ;  /* 0x000000070c00780c */ /* 0x000fc80003f25270 */
[----:B------:R-:W-:Y:S02]  /*79b0*/  SEL R5, RZ, 0x1, P1 ;  /* 0x00000001ff057807 */ /* 0x000fe40000800000 */
[----:B------:R-:W-:Y:S02]  /*79c0*/  SEL R12, R12, RZ, P1 ;  /* 0x000000ff0c0c7207 */ /* 0x000fe40000800000 */
[----:B------:R-:W-:-:S03]  /*79d0*/  LOP3.LUT R5, R0, R5, RZ, 0x3c, !PT ;  /* 0x0000000500057212 */ /* 0x000fc600078e3cff */
[----:B------:R-:W-:Y:S01]  /*79e0*/  IMAD R9, R12, 0x8, R3 ;  /* 0x000000080c097824 */ /* 0x000fe200078e0203 */
[----:B------:R-:W-:Y:S01]  /*79f0*/  SHF.L.U32 R4, R5, 0x1f, RZ ;  /* 0x0000001f05047819 */ /* 0x000fe200000006ff */
[----:B0-----:R-:W-:Y:S06]  /*7a00*/  @!P0 BRA `(.L_x_179) ;  /* 0x00000004004c8947 */ /* 0x001fec0003800000 */
.L_x_193:
[----:B------:R-:W1:Y:S01]  /*7a10*/  SYNCS.PHASECHK.TRANS64.TRYWAIT P0, [R9+URZ], R4 ;  /* 0x00000004090075a7 */ /* 0x000e62000800017f */
[----:B------:R-:W-:-:S05]  /*7a20*/  VIADD R0, R12, 0x1 ;  /* 0x000000010c007836 */ /* 0x000fca0000000000 */
[----:B------:R-:W-:-:S04]  /*7a30*/  ISETP.NE.AND P1, PT, R0, 0x7, PT ;  /* 0x000000070000780c */ /* 0x000fc80003f25270 */
[----:B0-----:R-:W-:Y:S02]  /*7a40*/  SEL R2, RZ, 0x1, P1 ;  /* 0x00000001ff027807 */ /* 0x001fe40000800000 */
[----:B------:R-:W-:Y:S02]  /*7a50*/  SEL R0, R0, RZ, P1 ;  /* 0x000000ff00007207 */ /* 0x000fe40000800000 */
[----:B------:R-:W-:-:S03]  /*7a60*/  LOP3.LUT R7, R5, R2, RZ, 0x3c, !PT ;  /* 0x0000000205077212 */ /* 0x000fc600078e3cff */
[----:B------:R-:W-:Y:S01]  /*7a70*/  IMAD R6, R0, 0x8, R3 ;  /* 0x0000000800067824 */ /* 0x000fe200078e0203 */
[----:B------:R-:W-:Y:S01]  /*7a80*/  SHF.L.U32 R5, R7, 0x1f, RZ ;  /* 0x0000001f07057819 */ /* 0x000fe200000006ff */
[----:B-1----:R-:W-:Y:S06]  /*7a90*/  @!P0 BRA `(.L_x_180) ;  /* 0x00000004003c8947 */ /* 0x002fec0003800000 */
.L_x_194:
[----:B------:R-:W1:Y:S01]  /*7aa0*/  SYNCS.PHASECHK.TRANS64.TRYWAIT P0, [R6+URZ], R5 ;  /* 0x00000005060075a7 */ /* 0x000e62000800017f */
[----:B------:R-:W-:-:S05]  /*7ab0*/  VIADD R0, R0, 0x1 ;  /* 0x0000000100007836 */ /* 0x000fca0000000000 */
[----:B------:R-:W-:-:S04]  /*7ac0*/  ISETP.NE.AND P1, PT, R0, 0x7, PT ;  /* 0x000000070000780c */ /* 0x000fc80003f25270 */
[----:B------:R-:W-:Y:S02]  /*7ad0*/  SEL R2, RZ, 0x1, P1 ;  /* 0x00000001ff027807 */ /* 0x000fe40000800000 */
[----:B------:R-:W-:Y:S02]  /*7ae0*/  SEL R0, R0, RZ, P1 ;  /* 0x000000ff00007207 */ /* 0x000fe40000800000 */
[----:B------:R-:W-:-:S03]  /*7af0*/  LOP3.LUT R7, R7, R2, RZ, 0x3c, !PT ;  /* 0x0000000207077212 */ /* 0x000fc600078e3cff */
[----:B0-----:R-:W-:Y:S01]  /*7b00*/  IMAD R9, R0, 0x8, R3 ;  /* 0x0000000800097824 */ /* 0x001fe200078e0203 */
[----:B------:R-:W-:Y:S01]  /*7b10*/  SHF.L.U32 R4, R7, 0x1f, RZ ;  /* 0x0000001f07047819 */ /* 0x000fe200000006ff */
[----:B-1----:R-:W-:Y:S06]  /*7b20*/  @!P0 BRA `(.L_x_181) ;  /* 0x00000004002c8947 */ /* 0x002fec0003800000 */
.L_x_195:
        /* <DEDUP_REMOVED lines=9> */
.L_x_196:
        /* <DEDUP_REMOVED lines=9> */
.L_x_197:
[----:B------:R-:W1:Y:S01]  /*7c50*/  SYNCS.PHASECHK.TRANS64.TRYWAIT P0, [R9+URZ], R4 ;  /* 0x00000004090075a7 */ /* 0x000e62000800017f */
[----:B------:R-:W-:-:S05]  /*7c60*/  VIADD R0, R0, 0x1 ;  /* 0x0000000100007836 */ /* 0x000fca0000000000 */
[----:B------:R-:W-:-:S04]  /*7c70*/  ISETP.NE.AND P1, PT, R0, 0x7, PT ;  /* 0x000000070000780c */ /* 0x000fc80003f25270 */
[----:B------:R-:W-:Y:S02]  /*7c80*/  SEL R2, RZ, 0x1, P1 ;  /* 0x00000001ff027807 */ /* 0x000fe40000800000 */
[----:B------:R-:W-:Y:S02]  /*7c90*/  SEL R0, R0, RZ, P1 ;  /* 0x000000ff00007207 */ /* 0x000fe40000800000 */
[----:B------:R-:W-:Y:S01]  /*7ca0*/  LOP3.LUT R2, R7, R2, RZ, 0x3c, !PT ;  /* 0x0000000207027212 */ /* 0x000fe200078e3cff */
[----:B-1----:R-:W-:Y:S06]  /*7cb0*/  @!P0 BRA `(.L_x_184) ;  /* 0x0000000400048947 */ /* 0x002fec0003800000 */
.L_x_198:
[----:B------:R-:W-:Y:S01]  /*7cc0*/  IMAD R3, R0, 0x8, R3 ;  /* 0x0000000800037824 */ /* 0x000fe200078e0203 */
[----:B------:R-:W-:-:S07]  /*7cd0*/  SHF.L.U32 R0, R2, 0x1f, RZ ;  /* 0x0000001f02007819 */ /* 0x000fce00000006ff */
.L_x_185:
[----:B--2---:R2:W3:Y:S02]  /*7ce0*/  SYNCS.PHASECHK.TRANS64.TRYWAIT P0, [R3+URZ], R0 ;  /* 0x00000000030075a7 */ /* 0x0044e4000800017f */
[----:B---3--:R-:W-:Y:S05]  /*7cf0*/  @!P0 NANOSLEEP.SYNCS 0x989680 ;  /* 0x009896800000895d */ /* 0x008fea0003900000 */
[----:B------:R-:W3:Y:S02]  /*7d00*/  @!P0 SYNCS.PHASECHK.TRANS64 P0, [R3+URZ], R0 ;  /* 0x00000000030085a7 */ /* 0x000ee4000800007f */
[----:B---3--:R-:W-:Y:S05]  /*7d10*/  @!P0 BRA `(.L_x_185) ;  /* 0xfffffffc00f08947 */ /* 0x008fea000383ffff */
.L_x_177:
[----:B------:R-:W-:Y:S05]  /*7d20*/  BSYNC B0 ;  /* 0x0000000000007941 */ /* 0x000fea0003800000 */
.L_x_176:
[----:B------:R-:W-:Y:S05]  /*7d30*/  EXIT ;  /* 0x000000000000794d */ /* 0x000fea0003800000 */
.L_x_17:
[----:B-1----:R1:W2:Y:S02]  /*7d40*/  SYNCS.PHASECHK.TRANS64.TRYWAIT P1, [R3+URZ], R0 ;  /* 0x00000000030075a7 */ /* 0x0022a4000802017f */
[----:B--2---:R-:W-:Y:S05]  /*7d50*/  @!P1 NANOSLEEP.SYNCS 0x989680 ;  /* 0x009896800000995d */ /* 0x004fea0003900000 */
[----:B------:R-:W2:Y:S02]  /*7d60*/  @!P1 SYNCS.PHASECHK.TRANS64 P1, [R3+URZ], R0 ;  /* 0x00000000030095a7 */ /* 0x000ea4000802007f */
[----:B--2---:R-:W-:Y:S05]  /*7d70*/  @!P1 BRA `(.L_x_17) ;  /* 0xfffffffc00f09947 */ /* 0x004fea000383ffff */
[----:B------:R-:W-:Y:S05]  /*7d80*/  BRA `(.L_x_16) ;  /* 0xffffff9400e07947 */ /* 0x000fea000383ffff */
.L_x_22:
[----:B-1----:R-:W-:-:S04]  /*7d90*/  IMAD.U32 R4, RZ, RZ, UR7 ;  /* 0x00000007ff047e24 */ /* 0x002fc8000f8e00ff */
[----:B------:R1:W2:Y:S03]  /*7da0*/  SYNCS.PHASECHK.TRANS64.TRYWAIT P1, [R4+URZ], R3 ;  /* 0x00000003040075a7 */ /* 0x0002a6000802017f */
[----:B--2---:R-:W-:Y:S05]  /*7db0*/  @!P1 NANOSLEEP.SYNCS 0x989680 ;  /* 0x009896800000995d */ /* 0x004fea0003900000 */
[----:B------:R-:W2:Y:S02]  /*7dc0*/  @!P1 SYNCS.PHASECHK.TRANS64 P1, [R4+URZ], R3 ;  /* 0x00000003040095a7 */ /* 0x000ea4000802007f */
[----:B--2---:R-:W-:Y:S05]  /*7dd0*/  @!P1 BRA `(.L_x_22) ;  /* 0xfffffffc00ec9947 */ /* 0x004fea000383ffff */
[----:B------:R-:W-:Y:S05]  /*7de0*/  BRA `(.L_x_21) ;  /* 0xffffff9800ac7947 */ /* 0x000fea000383ffff */
.L_x_163:
[----:B------:R-:W-:Y:S01]  /*7df0*/  BSSY B1, `(.L_x_186) ;  /* 0x0000006000017945 */ /* 0x000fe20003800000 */
[----:B------:R-:W-:-:S07]  /*7e00*/  IMAD.MOV.U32 R15, RZ, RZ, -0x1 ;  /* 0xffffffffff0f7424 */ /* 0x000fce00078e00ff */
[----:B------:R-:W-:Y:S05]  /*7e10*/  WARPSYNC.COLLECTIVE R15, `(.L_x_187) ;  /* 0x000000000f0c7348 */ /* 0x000fea0003c00000 */
[----:B------:R-:W-:Y:S02]  /*7e20*/  ELECT P6, UR62, PT ;  /* 0x00000000003e782f */ /* 0x000fe400038c0000 */
[----:B------:R-:W-:Y:S01]  /*7e30*/  MOV R14, UR62 ;  /* 0x0000003e000e7c02 */ /* 0x000fe20008000f00 */
[----:B------:R-:W-:Y:S10]  /*7e40*/  ENDCOLLECTIVE ;  /* 0x000000000000791b */ /* 0x000ff40003800000 */
.L_x_187:
[----:B------:R-:W-:Y:S05]  /*7e50*/  BSYNC B1 ;  /* 0x0000000000017941 */ /* 0x000fea0003800000 */
.L_x_186:
[----:B------:R-:W-:Y:S05]  /*7e60*/  BRA `(.L_x_188) ;  /* 0xffffffec00dc7947 */ /* 0x000fea000383ffff */
.L_x_166:
[----:B0-----:R0:W1:Y:S02]  /*7e70*/  SYNCS.PHASECHK.TRANS64.TRYWAIT P1, [R14+URZ+0x38], R7 ;  /* 0x000038070e0075a7 */ /* 0x001064000802017f */
[----:B-1----:R-:W-:Y:S05]  /*7e80*/  @!P1 NANOSLEEP.SYNCS 0x989680 ;  /* 0x009896800000995d */ /* 0x002fea0003900000 */
[----:B------:R-:W1:Y:S02]  /*7e90*/  @!P1 SYNCS.PHASECHK.TRANS64 P1, [R14+URZ+0x38], R7 ;  /* 0x000038070e0095a7 */ /* 0x000e64000802007f */
[----:B-1----:R-:W-:Y:S05]  /*7ea0*/  @!P1 BRA `(.L_x_166) ;  /* 0xfffffffc00f09947 */ /* 0x002fea000383ffff */
[----:B------:R-:W-:Y:S05]  /*7eb0*/  BRA `(.L_x_189) ;  /* 0xfffffff000107947 */ /* 0x000fea000383ffff */
.L_x_175:
[----:B------:R-:W-:Y:S01]  /*7ec0*/  BSSY B0, `(.L_x_190) ;  /* 0x0000006000007945 */ /* 0x000fe20003800000 */
[----:B------:R-:W-:-:S07]  /*7ed0*/  IMAD.MOV.U32 R15, RZ, RZ, -0x1 ;  /* 0xffffffffff0f7424 */ /* 0x000fce00078e00ff */
[----:B------:R-:W-:Y:S05]  /*7ee0*/  WARPSYNC.COLLECTIVE R15, `(.L_x_191) ;  /* 0x000000000f0c7348 */ /* 0x000fea0003c00000 */
[----:B------:R-:W-:Y:S02]  /*7ef0*/  ELECT P6, UR62, PT ;  /* 0x00000000003e782f */ /* 0x000fe400038c0000 */
[----:B------:R-:W-:Y:S01]  /*7f00*/  MOV R14, UR62 ;  /* 0x0000003e000e7c02 */ /* 0x000fe20008000f00 */
[----:B------:R-:W-:Y:S10]  /*7f10*/  ENDCOLLECTIVE ;  /* 0x000000000000791b */ /* 0x000ff40003800000 */
.L_x_191:
[----:B------:R-:W-:Y:S05]  /*7f20*/  BSYNC B0 ;  /* 0x0000000000007941 */ /* 0x000fea0003800000 */
.L_x_190:
[----:B------:R-:W-:Y:S05]  /*7f30*/  BRA `(.L_x_192) ;  /* 0xfffffff800607947 */ /* 0x000fea000383ffff */
.L_x_179:
[----:B0-----:R0:W1:Y:S02]  /*7f40*/  SYNCS.PHASECHK.TRANS64.TRYWAIT P0, [R7+URZ], R2 ;  /* 0x00000002070075a7 */ /* 0x001064000800017f */
[----:B-1----:R-:W-:Y:S05]  /*7f50*/  @!P0 NANOSLEEP.SYNCS 0x989680 ;  /* 0x009896800000895d */ /* 0x002fea0003900000 */
[----:B------:R-:W1:Y:S02]  /*7f60*/  @!P0 SYNCS.PHASECHK.TRANS64 P0, [R7+URZ], R2 ;  /* 0x00000002070085a7 */ /* 0x000e64000800007f */
[----:B-1----:R-:W-:Y:S05]  /*7f70*/  @!P0 BRA `(.L_x_179) ;  /* 0xfffffffc00f08947 */ /* 0x002fea000383ffff */
[----:B------:R-:W-:Y:S05]  /*7f80*/  BRA `(.L_x_193) ;  /* 0xfffffff800a07947 */ /* 0x000fea000383ffff */
.L_x_180:
[----:B0-----:R0:W1:Y:S02]  /*7f90*/  SYNCS.PHASECHK.TRANS64.TRYWAIT P0, [R9+URZ], R4 ;  /* 0x00000004090075a7 */ /* 0x001064000800017f */
[----:B-1----:R-:W-:Y:S05]  /*7fa0*/  @!P0 NANOSLEEP.SYNCS 0x989680 ;  /* 0x009896800000895d */ /* 0x002fea0003900000 */
[----:B------:R-:W1:Y:S02]  /*7fb0*/  @!P0 SYNCS.PHASECHK.TRANS64 P0, [R9+URZ], R4 ;  /* 0x00000004090085a7 */ /* 0x000e64000800007f */
[----:B-1----:R-:W-:Y:S05]  /*7fc0*/  @!P0 BRA `(.L_x_180) ;  /* 0xfffffffc00f08947 */ /* 0x002fea000383ffff */
[----:B------:R-:W-:Y:S05]  /*7fd0*/  BRA `(.L_x_194) ;  /* 0xfffffff800b07947 */ /* 0x000fea000383ffff */
.L_x_181:
[----:B0-----:R0:W1:Y:S02]  /*7fe0*/  SYNCS.PHASECHK.TRANS64.TRYWAIT P0, [R6+URZ], R5 ;  /* 0x00000005060075a7 */ /* 0x001064000800017f */
[----:B-1----:R-:W-:Y:S05]  /*7ff0*/  @!P0 NANOSLEEP.SYNCS 0x989680 ;  /* 0x009896800000895d */ /* 0x002fea0003900000 */
[----:B------:R-:W1:Y:S02]  /*8000*/  @!P0 SYNCS.PHASECHK.TRANS64 P0, [R6+URZ], R5 ;  /* 0x00000005060085a7 */ /* 0x000e64000800007f */
[----:B-1----:R-:W-:Y:S05]  /*8010*/  @!P0 BRA `(.L_x_181) ;  /* 0xfffffffc00f08947 */ /* 0x002fea000383ffff */
[----:B------:R-:W-:Y:S05]  /*8020*/  BRA `(.L_x_195) ;  /* 0xfffffff800c07947 */ /* 0x000fea000383ffff */
.L_x_182:
[----:B0-----:R0:W1:Y:S02]  /*8030*/  SYNCS.PHASECHK.TRANS64.TRYWAIT P0, [R9+URZ], R4 ;  /* 0x00000004090075a7 */ /* 0x001064000800017f */
[----:B-1----:R-:W-:Y:S05]  /*8040*/  @!P0 NANOSLEEP.SYNCS 0x989680 ;  /* 0x009896800000895d */ /* 0x002fea0003900000 */
[----:B------:R-:W1:Y:S02]  /*8050*/  @!P0 SYNCS.PHASECHK.TRANS64 P0, [R9+URZ], R4 ;  /* 0x00000004090085a7 */ /* 0x000e64000800007f */
[----:B-1----:R-:W-:Y:S05]  /*8060*/  @!P0 BRA `(.L_x_182) ;  /* 0xfffffffc00f08947 */ /* 0x002fea000383ffff */
[----:B------:R-:W-:Y:S05]  /*8070*/  BRA `(.L_x_196) ;  /* 0xfffffff800d07947 */ /* 0x000fea000383ffff */
.L_x_183:
[----:B0-----:R0:W1:Y:S02]  /*8080*/  SYNCS.PHASECHK.TRANS64.TRYWAIT P0, [R6+URZ], R5 ;  /* 0x00000005060075a7 */ /* 0x001064000800017f */
[----:B-1----:R-:W-:Y:S05]  /*8090*/  @!P0 NANOSLEEP.SYNCS 0x989680 ;  /* 0x009896800000895d */ /* 0x002fea0003900000 */
[----:B------:R-:W1:Y:S02]  /*80a0*/  @!P0 SYNCS.PHASECHK.TRANS64 P0, [R6+URZ], R5 ;  /* 0x00000005060085a7 */ /* 0x000e64000800007f */
[----:B-1----:R-:W-:Y:S05]  /*80b0*/  @!P0 BRA `(.L_x_183) ;  /* 0xfffffffc00f08947 */ /* 0x002fea000383ffff */
[----:B------:R-:W-:Y:S05]  /*80c0*/  BRA `(.L_x_197) ;  /* 0xfffffff800e07947 */ /* 0x000fea000383ffff */
.L_x_184:
[----:B-1----:R1:W2:Y:S02]  /*80d0*/  SYNCS.PHASECHK.TRANS64.TRYWAIT P0, [R9+URZ], R4 ;  /* 0x00000004090075a7 */ /* 0x0022a4000800017f */
[----:B--2---:R-:W-:Y:S05]  /*80e0*/  @!P0 NANOSLEEP.SYNCS 0x989680 ;  /* 0x009896800000895d */ /* 0x004fea0003900000 */
[----:B------:R-:W2:Y:S02]  /*80f0*/  @!P0 SYNCS.PHASECHK.TRANS64 P0, [R9+URZ], R4 ;  /* 0x00000004090085a7 */ /* 0x000ea4000800007f */
[----:B--2---:R-:W-:Y:S05]  /*8100*/  @!P0 BRA `(.L_x_184) ;  /* 0xfffffffc00f08947 */ /* 0x004fea000383ffff */
[----:B------:R-:W-:Y:S05]  /*8110*/  BRA `(.L_x_198) ;  /* 0xfffffff800e87947 */ /* 0x000fea000383ffff */
.L_x_199:
[----:B------:R-:W-:-:S00]  /*8120*/  BRA `(.L_x_199) ;  /* 0xfffffffc00fc7947 */ /* 0x000fc0000383ffff */
[----:B------:R-:W-:-:S00]  /*8130*/  NOP ;  /* 0x0000000000007918 */ /* 0x000fc00000000000 */
        /* <DEDUP_REMOVED lines=12> */
.L_x_200:


//--------------------- .nv.global.init           --------------------------
	.section	.nv.global.init,"aw",@progbits
.nv.global.init:
	.type		$str$22,@object
	.size		$str$22,($str$23 - $str$22)
$str$22:
        /*0000*/ 	.byte	0x6b, 0x5f, 0x74, 0x69, 0x6c, 0x65, 0x5f, 0x63, 0x6f, 0x75, 0x6e, 0x74, 0x20, 0x3e, 0x3d, 0x20
        /*0010*/ 	.byte	0x31, 0x00
	.type		$str$23,@object
	.size		$str$23,(__unnamed_1 - $str$23)
$str$23:
        /*0012*/ 	.byte	0x2f, 0x74, 0x6d, 0x70, 0x2f, 0x63, 0x75, 0x74, 0x6c, 0x61, 0x73, 0x73, 0x5f, 0x73, 0x77, 0x65
        /*0022*/ 	.byte	0x65, 0x70, 0x5f, 0x73, 0x72, 0x63, 0x2f, 0x69, 0x6e, 0x63, 0x6c, 0x75, 0x64, 0x65, 0x2f, 0x63
        /*0032*/ 	.byte	0x75, 0x74, 0x6c, 0x61, 0x73, 0x73, 0x2f, 0x67, 0x65, 0x6d, 0x6d, 0x2f, 0x63, 0x6f, 0x6c, 0x6c
        /*0042*/ 	.byte	0x65, 0x63, 0x74, 0x69, 0x76, 0x65, 0x2f, 0x73, 0x6d, 0x39, 0x30, 0x5f, 0x6d, 0x6d, 0x61, 0x5f
        /*0052*/ 	.byte	0x74, 0x6d, 0x61, 0x5f, 0x67, 0x6d, 0x6d, 0x61, 0x5f, 0x73, 0x73, 0x5f, 0x77, 0x61, 0x72, 0x70
        /*0062*/ 	.byte	0x73, 0x70, 0x65, 0x63, 0x69, 0x61, 0x6c, 0x69, 0x7a, 0x65, 0x64, 0x2e, 0x68, 0x70, 0x70, 0x00
	.type		__unnamed_1,@object
	.size		__unnamed_1,(.L_0 - __unnamed_1)
__unnamed_1:
        /*0072*/ 	.byte	0x76, 0x6f, 0x69, 0x64, 0x20, 0x63, 0x75, 0x74, 0x6c, 0x61, 0x73, 0x73, 0x3a, 0x3a, 0x67, 0x65
        /* <DEDUP_REMOVED lines=180> */
        /*0bc2*/ 	.byte	0x69, 0x74, 0x79, 0x5d, 0x00
.L_0:


//--------------------- .nv.shared._ZN7cutlass13device_kernelINS_4gemm6kernel13GemmUniversalIN4cute5tupleIJiiiiEEENS1_10collective13CollectiveMmaINS1_34MainloopSm90TmaGmmaWarpSpecializedILi7ENS5_IJNS4_1CILi1EEESB_SB_EEENS1_35KernelTmaWarpSpecializedCooperativeEEENS5_IJNSA_ILi128EEESF_NSA_ILi64EEEEEENS_10bfloat16_tENS5_IJlSB_lEEESI_SJ_NS4_8TiledMMAINS4_8MMA_AtomIJNS4_4SM904GMMA28MMA_64x128x16_F32BF16BF16_SSILNSN_5MajorE0ELSP_0ELNSN_7ScaleInE1ELSQ_1EEEEEENS4_6LayoutINS5_IJNSA_ILi2EEESB_SB_EEENS5_IJSB_NSA_ILi0EEESW_EEEEENS5_IJNS4_10UnderscoreESZ_SZ_EEEEENS4_13SM90_TMA_LOADENS4_14ComposedLayoutINS4_7SwizzleILi3ELi4ELi3EEENS4_18smem_ptr_flag_bitsILi16EEENST_INS5_IJNSA_ILi8EEESG_EEENS5_IJSG_SB_EEEEEEEvNS4_8identityES12_S1C_vS1D_EENS_8epilogue10collective6detail29Sm90TmaWarpSpecializedAdapterINS1G_15DefaultEpilogueISI_SJ_SJ_NS1F_6thread17LinearCombinationISI_Li1EffLNS1K_9ScaleType4KindE0ELNS_15FloatRoundStyleE2ESI_EENS1_15EpilogueDefaultEEEEEvvEEEEvNT_6ParamsE --------------------------
	.section	.nv.shared._ZN7cutlass13device_kernelINS_4gemm6kernel13GemmUniversalIN4cute5tupleIJiiiiEEENS1_10collective13CollectiveMmaINS1_34MainloopSm90TmaGmmaWarpSpecializedILi7ENS5_IJNS4_1CILi1EEESB_SB_EEENS1_35KernelTmaWarpSpecializedCooperativeEEENS5_IJNSA_ILi128EEESF_NSA_ILi64EEEEEENS_10bfloat16_tENS5_IJlSB_lEEESI_SJ_NS4_8TiledMMAINS4_8MMA_AtomIJNS4_4SM904GMMA28MMA_64x128x16_F32BF16BF16_SSILNSN_5MajorE0ELSP_0ELNSN_7ScaleInE1ELSQ_1EEEEEENS4_6LayoutINS5_IJNSA_ILi2EEESB_SB_EEENS5_IJSB_NSA_ILi0EEESW_EEEEENS5_IJNS4_10UnderscoreESZ_SZ_EEEEENS4_13SM90_TMA_LOADENS4_14ComposedLayoutINS4_7SwizzleILi3ELi4ELi3EEENS4_18smem_ptr_flag_bitsILi16EEENST_INS5_IJNSA_ILi8EEESG_EEENS5_IJSG_SB_EEEEEEEvNS4_8identityES12_S1C_vS1D_EENS_8epilogue10collective6detail29Sm90TmaWarpSpecializedAdapterINS1G_15DefaultEpilogueISI_SJ_SJ_NS1F_6thread17LinearCombinationISI_Li1EffLNS1K_9ScaleType4KindE0ELNS_15FloatRoundStyleE2ESI_EENS1_15EpilogueDefaultEEEEEvvEEEEvNT_6ParamsE,"aw",@nobits
	.sectionflags	@""
	.align	16
	.zero		1024


//--------------------- .nv.shared.reserved.0     --------------------------
	.section	.nv.shared.reserved.0,"aw",@nobits
	.weak		__nv_reservedSMEM_offset_0_alias
	.size		__nv_reservedSMEM_offset_0_alias, 0, 0
	.other		__nv_reservedSMEM_offset_0_alias,@"STO_CUDA_RESERVED_SHARED STV_DEFAULT"
__nv_reservedSMEM_offset_0_alias:
	.zero		0


//--------------------- .nv.global                --------------------------
	.section	.nv.global,"aw",@nobits
.nv.global:
	.type		_ZN40_INTERNAL_2b3605f3_4_k_cu_16569d2d_219274cute1_E,@object
	.size		_ZN40_INTERNAL_2b3605f3_4_k_cu_16569d2d_219274cute1_E,(_ZN40_INTERNAL_2b3605f3_4_k_cu_16569d2d_219274cuda3std3__45__cpo6cbeginE - _ZN40_INTERNAL_2b3605f3_4_k_cu_16569d2d_219274cute1_E)
_ZN40_INTERNAL_2b3605f3_4_k_cu_16569d2d_219274cute1_E:
	.zero		1
	.type		_ZN40_INTERNAL_2b3605f3_4_k_cu_16569d2d_219274cuda3std3__45__cpo6cbeginE,@object
	.size		_ZN40_INTERNAL_2b3605f3_4_k_cu_16569d2d_219274cuda3std3__45__cpo6cbeginE,(_ZN40_INTERNAL_2b3605f3_4_k_cu_16569d2d_219274cuda3std3__48in_placeE - _ZN40_INTERNAL_2b3605f3_4_k_cu_16569d2d_219274cuda3std3__45__cpo6cbeginE)
_ZN40_INTERNAL_2b3605f3_4_k_cu_16569d2d_219274cuda3std3__45__cpo6cbeginE:
	.zero		1
	.type		_ZN40_INTERNAL_2b3605f3_4_k_cu_16569d2d_219274cuda3std3__48in_placeE,@object
	.size		_ZN40_INTERNAL_2b3605f3_4_k_cu_16569d2d_219274cuda3std3__48in_placeE,(_ZN40_INTERNAL_2b3605f3_4_k_cu_16569d2d_219274cuda3std6ranges3__45__cpo9iter_moveE - _ZN40_INTERNAL_2b3605f3_4_k_cu_16569d2d_219274cuda3std3__48in_placeE)
_ZN40_INTERNAL_2b3605f3_4_k_cu_16569d2d_219274cuda3std3__48in_placeE:
	.zero		1
	.type		_ZN40_INTERNAL_2b3605f3_4_k_cu_16569d2d_219274cuda3std6ranges3__45__cpo9iter_moveE,@object
	.size		_ZN40_INTERNAL_2b3605f3_4_k_cu_16569d2d_219274cuda3std6ranges3__45__cpo9iter_moveE,(_ZN40_INTERNAL_2b3605f3_4_k_cu_16569d2d_219274cuda3std3__45__cpo5beginE - _ZN40_INTERNAL_2b3605f3_4_k_cu_16569d2d_219274cuda3std6ranges3__45__cpo9iter_moveE)
_ZN40_INTERNAL_2b3605f3_4_k_cu_16569d2d_219274cuda3std6ranges3__45__cpo9iter_moveE:
	.zero		1
	.type		_ZN40_INTERNAL_2b3605f3_4_k_cu_16569d2d_219274cuda3std3__45__cpo5beginE,@object
	.size		_ZN40_INTERNAL_2b3605f3_4_k_cu_16569d2d_219274cuda3std3__45__cpo5beginE,(_ZN40_INTERNAL_2b3605f3_4_k_cu_16569d2d_219274cuda3std3__442_GLOBAL__N__2b3605f3_4_k_cu_16569d2d_219276ignoreE - _ZN40_INTERNAL_2b3605f3_4_k_cu_16569d2d_219274cuda3std3__45__cpo5beginE)
_ZN40_INTERNAL_2b3605f3_4_k_cu_16569d2d_219274cuda3std3__45__cpo5beginE:
	.zero		1
	.type		_ZN40_INTERNAL_2b3605f3_4_k_cu_16569d2d_219274cuda3std3__442_GLOBAL__N__2b3605f3_4_k_cu_16569d2d_219276ignoreE,@object
	.size		_ZN40_INTERNAL_2b3605f3_4_k_cu_16569d2d_219274cuda3std3__442_GLOBAL__N__2b3605f3_4_k_cu_16569d2d_219276ignoreE,(_ZN40_INTERNAL_2b3605f3_4_k_cu_16569d2d_219274cute7productE - _ZN40_INTERNAL_2b3605f3_4_k_cu_16569d2d_219274cuda3std3__442_GLOBAL__N__2b3605f3_4_k_cu_16569d2d_219276ignoreE)
_ZN40_INTERNAL_2b3605f3_4_k_cu_16569d2d_219274cuda3std3__442_GLOBAL__N__2b3605f3_4_k_cu_16569d2d_219276ignoreE:
	.zero		1
	.type		_ZN40_INTERNAL_2b3605f3_4_k_cu_16569d2d_219274cute7productE,@object
	.size		_ZN40_INTERNAL_2b3605f3_4_k_cu_16569d2d_219274cute7productE,(_ZN40_INTERNAL_2b3605f3_4_k_cu_16569d2d_219274cuda3std3__45__cpo3endE - _ZN40_INTERNAL_2b3605f3_4_k_cu_16569d2d_219274cute7productE)
_ZN40_INTERNAL_2b3605f3_4_k_cu_16569d2d_219274cute7productE:
	.zero		1
	.type		_ZN40_INTERNAL_2b3605f3_4_k_cu_16569d2d_219274cuda3std3__45__cpo3endE,@object
	.size		_ZN40_INTERNAL_2b3605f3_4_k_cu_16569d2d_219274cuda3std3__45__cpo3endE,(_ZN40_INTERNAL_2b3605f3_4_k_cu_16569d2d_219274cuda3std3__419piecewise_constructE - _ZN40_INTERNAL_2b3605f3_4_k_cu_16569d2d_219274cuda3std3__45__cpo3endE)
_ZN40_INTERNAL_2b3605f3_4_k_cu_16569d2d_219274cuda3std3__45__cpo3endE:
	.zero		1
	.type		_ZN40_INTERNAL_2b3605f3_4_k_cu_16569d2d_219274cuda3std3__419piecewise_constructE,@object
	.size		_ZN40_INTERNAL_2b3605f3_4_k_cu_16569d2d_219274cuda3std3__419piecewise_constructE,(_ZN40_INTERNAL_2b3605f3_4_k_cu_16569d2d_219274cuda3std3__45__cpo4cendE - _ZN40_INTERNAL_2b3605f3_4_k_cu_16569d2d_219274cuda3std3__419piecewise_constructE)
_ZN40_INTERNAL_2b3605f3_4_k_cu_16569d2d_219274cuda3std3__419piecewise_constructE:
	.zero		1
	.type		_ZN40_INTERNAL_2b3605f3_4_k_cu_16569d2d_219274cuda3std3__45__cpo4cendE,@object
	.size		_ZN40_INTERNAL_2b3605f3_4_k_cu_16569d2d_219274cuda3std3__45__cpo4cendE,(_ZN40_INTERNAL_2b3605f3_4_k_cu_16569d2d_219274cuda3std6ranges3__45__cpo4swapE - _ZN40_INTERNAL_2b3605f3_4_k_cu_16569d2d_219274cuda3std3__45__cpo4cendE)
_ZN40_INTERNAL_2b3605f3_4_k_cu_16569d2d_219274cuda3std3__45__cpo4cendE:
	.zero		1
	.type		_ZN40_INTERNAL_2b3605f3_4_k_cu_16569d2d_219274cuda3std6ranges3__45__cpo4swapE,@object
	.size		_ZN40_INTERNAL_2b3605f3_4_k_cu_16569d2d_219274cuda3std6ranges3__45__cpo4swapE,(.L_8 - _ZN40_INTERNAL_2b3605f3_4_k_cu_16569d2d_219274cuda3std6ranges3__45__cpo4swapE)
_ZN40_INTERNAL_2b3605f3_4_k_cu_16569d2d_219274cuda3std6ranges3__45__cpo4swapE:
	.zero		1
.L_8:


//--------------------- .nv.constant0._ZN7cutlass13device_kernelINS_4gemm6kernel13GemmUniversalIN4cute5tupleIJiiiiEEENS1_10collective13CollectiveMmaINS1_34MainloopSm90TmaGmmaWarpSpecializedILi7ENS5_IJNS4_1CILi1EEESB_SB_EEENS1_35KernelTmaWarpSpecializedCooperativeEEENS5_IJNSA_ILi128EEESF_NSA_ILi64EEEEEENS_10bfloat16_tENS5_IJlSB_lEEESI_SJ_NS4_8TiledMMAINS4_8MMA_AtomIJNS4_4SM904GMMA28MMA_64x128x16_F32BF16BF16_SSILNSN_5MajorE0ELSP_0ELNSN_7ScaleInE1ELSQ_1EEEEEENS4_6LayoutINS5_IJNSA_ILi2EEESB_SB_EEENS5_IJSB_NSA_ILi0EEESW_EEEEENS5_IJNS4_10UnderscoreESZ_SZ_EEEEENS4_13SM90_TMA_LOADENS4_14ComposedLayoutINS4_7SwizzleILi3ELi4ELi3EEENS4_18smem_ptr_flag_bitsILi16EEENST_INS5_IJNSA_ILi8EEESG_EEENS5_IJSG_SB_EEEEEEEvNS4_8identityES12_S1C_vS1D_EENS_8epilogue10collective6detail29Sm90TmaWarpSpecializedAdapterINS1G_15DefaultEpilogueISI_SJ_SJ_NS1F_6thread17LinearCombinationISI_Li1EffLNS1K_9ScaleType4KindE0ELNS_15FloatRoundStyleE2ESI_EENS1_15EpilogueDefaultEEEEEvvEEEEvNT_6ParamsE --------------------------
	.section	.nv.constant0._ZN7cutlass13device_kernelINS_4gemm6kernel13GemmUniversalIN4cute5tupleIJiiiiEEENS1_10collective13CollectiveMmaINS1_34MainloopSm90TmaGmmaWarpSpecializedILi7ENS5_IJNS4_1CILi1EEESB_SB_EEENS1_35KernelTmaWarpSpecializedCooperativeEEENS5_IJNSA_ILi128EEESF_NSA_ILi64EEEEEENS_10bfloat16_tENS5_IJlSB_lEEESI_SJ_NS4_8TiledMMAINS4_8MMA_AtomIJNS4_4SM904GMMA28MMA_64x128x16_F32BF16BF16_SSILNSN_5MajorE0ELSP_0ELNSN_7ScaleInE1ELSQ_1EEEEEENS4_6LayoutINS5_IJNSA_ILi2EEESB_SB_EEENS5_IJSB_NSA_ILi0EEESW_EEEEENS5_IJNS4_10UnderscoreESZ_SZ_EEEEENS4_13SM90_TMA_LOADENS4_14ComposedLayoutINS4_7SwizzleILi3ELi4ELi3EEENS4_18smem_ptr_flag_bitsILi16EEENST_INS5_IJNSA_ILi8EEESG_EEENS5_IJSG_SB_EEEEEEEvNS4_8identityES12_S1C_vS1D_EENS_8epilogue10collective6detail29Sm90TmaWarpSpecializedAdapterINS1G_15DefaultEpilogueISI_SJ_SJ_NS1F_6thread17LinearCombinationISI_Li1EffLNS1K_9ScaleType4KindE0ELNS_15FloatRoundStyleE2ESI_EENS1_15EpilogueDefaultEEEEEvvEEEEvNT_6ParamsE,"a",@progbits
	.sectionflags	@""
	.align	4
.nv.constant0._ZN7cutlass13device_kernelINS_4gemm6kernel13GemmUniversalIN4cute5tupleIJiiiiEEENS1_10collective13CollectiveMmaINS1_34MainloopSm90TmaGmmaWarpSpecializedILi7ENS5_IJNS4_1CILi1EEESB_SB_EEENS1_35KernelTmaWarpSpecializedCooperativeEEENS5_IJNSA_ILi128EEESF_NSA_ILi64EEEEEENS_10bfloat16_tENS5_IJlSB_lEEESI_SJ_NS4_8TiledMMAINS4_8MMA_AtomIJNS4_4SM904GMMA28MMA_64x128x16_F32BF16BF16_SSILNSN_5MajorE0ELSP_0ELNSN_7ScaleInE1ELSQ_1EEEEEENS4_6LayoutINS5_IJNSA_ILi2EEESB_SB_EEENS5_IJSB_NSA_ILi0EEESW_EEEEENS5_IJNS4_10UnderscoreESZ_SZ_EEEEENS4_13SM90_TMA_LOADENS4_14ComposedLayoutINS4_7SwizzleILi3ELi4ELi3EEENS4_18smem_ptr_flag_bitsILi16EEENST_INS5_IJNSA_ILi8EEESG_EEENS5_IJSG_SB_EEEEEEEvNS4_8identityES12_S1C_vS1D_EENS_8epilogue10collective6detail29Sm90TmaWarpSpecializedAdapterINS1G_15DefaultEpilogueISI_SJ_SJ_NS1F_6thread17LinearCombinationISI_Li1EffLNS1K_9ScaleType4KindE0ELNS_15FloatRoundStyleE2ESI_EENS1_15EpilogueDefaultEEEEEvvEEEEvNT_6ParamsE:
	.zero		1664


//--------------------- SYMBOLS --------------------------

	.type		.nv.reservedSmem.offset0,@object
	.size		.nv.reservedSmem.offset0,0x4
	.type		__assertfail,@function
